//
// Generated by NVIDIA NVVM Compiler
//
// Compiler Build ID: CL-36424714
// Cuda compilation tools, release 13.0, V13.0.88
// Based on NVVM 20.0.0
//

.version 9.0
.target sm_100
.address_size 64

	// .globl	updatePopulation
.const .align 4 .b8 heightWidth[16];
// _ZZ16updatePopulationE15differenceArray has been demoted

.visible .entry updatePopulation(
	.param .u64 .ptr .align 1 updatePopulation_param_0,
	.param .u64 .ptr .align 1 updatePopulation_param_1,
	.param .u64 .ptr .align 1 updatePopulation_param_2,
	.param .u64 .ptr .align 1 updatePopulation_param_3,
	.param .u64 .ptr .align 1 updatePopulation_param_4
)
{
	.reg .pred 	%p<62>;
	.reg .b32 	%r<309>;
	.reg .b64 	%rd<73>;
	// demoted variable
	.shared .align 4 .b8 _ZZ16updatePopulationE15differenceArray[1280];
	ld.param.u64 	%rd11, [updatePopulation_param_0];
	ld.param.u64 	%rd12, [updatePopulation_param_1];
	ld.param.u64 	%rd13, [updatePopulation_param_2];
	ld.param.u64 	%rd14, [updatePopulation_param_3];
	ld.param.u64 	%rd15, [updatePopulation_param_4];
	cvta.to.global.u64 	%rd1, %rd11;
	cvta.to.global.u64 	%rd2, %rd12;
	cvta.to.global.u64 	%rd3, %rd14;
	cvta.to.global.u64 	%rd4, %rd13;
	cvta.to.global.u64 	%rd16, %rd15;
	mov.u32 	%r105, %ntid.x;
	mov.u32 	%r106, %ctaid.x;
	mov.u32 	%r107, %tid.x;
	mad.lo.s32 	%r1, %r105, %r106, %r107;
	mul.wide.s32 	%rd17, %r1, 4;
	add.s64 	%rd18, %rd16, %rd17;
	ld.global.u32 	%r2, [%rd18];
	max.s32 	%r3, %r1, %r2;
	min.s32 	%r4, %r1, %r2;
	ld.const.u32 	%r5, [heightWidth+8];
	mul.lo.s32 	%r6, %r5, %r1;
	mul.lo.s32 	%r7, %r3, %r5;
	setp.lt.s32 	%p1, %r5, 1;
	mov.b32 	%r280, 0;
	@%p1 bra 	$L__BB0_12;
	and.b32  	%r8, %r5, 7;
	setp.lt.u32 	%p2, %r5, 8;
	mov.b32 	%r275, 0;
	mov.u32 	%r280, %r275;
	@%p2 bra 	$L__BB0_4;
	and.b32  	%r275, %r5, 2147483640;
	neg.s32 	%r269, %r275;
	mov.b32 	%r280, 0;
	mov.u32 	%r267, %r6;
	mov.u32 	%r268, %r7;
$L__BB0_3:
	.pragma "nounroll";
	mul.wide.s32 	%rd19, %r268, 4;
	add.s64 	%rd20, %rd2, %rd19;
	mul.wide.s32 	%rd21, %r267, 4;
	add.s64 	%rd22, %rd1, %rd21;
	ld.global.u32 	%r111, [%rd20];
	ld.global.u32 	%r112, [%rd22];
	setp.ne.s32 	%p3, %r111, %r112;
	selp.u32 	%r113, 1, 0, %p3;
	add.s32 	%r114, %r280, %r113;
	ld.global.u32 	%r115, [%rd20+4];
	ld.global.u32 	%r116, [%rd22+4];
	setp.ne.s32 	%p4, %r115, %r116;
	selp.u32 	%r117, 1, 0, %p4;
	add.s32 	%r118, %r114, %r117;
	ld.global.u32 	%r119, [%rd20+8];
	ld.global.u32 	%r120, [%rd22+8];
	setp.ne.s32 	%p5, %r119, %r120;
	selp.u32 	%r121, 1, 0, %p5;
	add.s32 	%r122, %r118, %r121;
	ld.global.u32 	%r123, [%rd20+12];
	ld.global.u32 	%r124, [%rd22+12];
	setp.ne.s32 	%p6, %r123, %r124;
	selp.u32 	%r125, 1, 0, %p6;
	add.s32 	%r126, %r122, %r125;
	ld.global.u32 	%r127, [%rd20+16];
	ld.global.u32 	%r128, [%rd22+16];
	setp.ne.s32 	%p7, %r127, %r128;
	selp.u32 	%r129, 1, 0, %p7;
	add.s32 	%r130, %r126, %r129;
	ld.global.u32 	%r131, [%rd20+20];
	ld.global.u32 	%r132, [%rd22+20];
	setp.ne.s32 	%p8, %r131, %r132;
	selp.u32 	%r133, 1, 0, %p8;
	add.s32 	%r134, %r130, %r133;
	ld.global.u32 	%r135, [%rd20+24];
	ld.global.u32 	%r136, [%rd22+24];
	setp.ne.s32 	%p9, %r135, %r136;
	selp.u32 	%r137, 1, 0, %p9;
	add.s32 	%r138, %r134, %r137;
	ld.global.u32 	%r139, [%rd20+28];
	ld.global.u32 	%r140, [%rd22+28];
	setp.ne.s32 	%p10, %r139, %r140;
	selp.u32 	%r141, 1, 0, %p10;
	add.s32 	%r280, %r138, %r141;
	add.s32 	%r269, %r269, 8;
	add.s32 	%r268, %r268, 8;
	add.s32 	%r267, %r267, 8;
	setp.ne.s32 	%p11, %r269, 0;
	@%p11 bra 	$L__BB0_3;
$L__BB0_4:
	setp.eq.s32 	%p12, %r8, 0;
	@%p12 bra 	$L__BB0_12;
	and.b32  	%r22, %r5, 3;
	setp.lt.u32 	%p13, %r8, 4;
	@%p13 bra 	$L__BB0_7;
	add.s32 	%r143, %r275, %r7;
	mul.wide.s32 	%rd23, %r143, 4;
	add.s64 	%rd24, %rd2, %rd23;
	ld.global.u32 	%r144, [%rd24];
	add.s32 	%r145, %r275, %r6;
	mul.wide.s32 	%rd25, %r145, 4;
	add.s64 	%rd26, %rd1, %rd25;
	ld.global.u32 	%r146, [%rd26];
	setp.ne.s32 	%p14, %r144, %r146;
	selp.u32 	%r147, 1, 0, %p14;
	add.s32 	%r148, %r280, %r147;
	ld.global.u32 	%r149, [%rd24+4];
	ld.global.u32 	%r150, [%rd26+4];
	setp.ne.s32 	%p15, %r149, %r150;
	selp.u32 	%r151, 1, 0, %p15;
	add.s32 	%r152, %r148, %r151;
	ld.global.u32 	%r153, [%rd24+8];
	ld.global.u32 	%r154, [%rd26+8];
	setp.ne.s32 	%p16, %r153, %r154;
	selp.u32 	%r155, 1, 0, %p16;
	add.s32 	%r156, %r152, %r155;
	ld.global.u32 	%r157, [%rd24+12];
	ld.global.u32 	%r158, [%rd26+12];
	setp.ne.s32 	%p17, %r157, %r158;
	selp.u32 	%r159, 1, 0, %p17;
	add.s32 	%r280, %r156, %r159;
	add.s32 	%r275, %r275, 4;
$L__BB0_7:
	setp.eq.s32 	%p18, %r22, 0;
	@%p18 bra 	$L__BB0_12;
	setp.eq.s32 	%p19, %r22, 1;
	@%p19 bra 	$L__BB0_10;
	add.s32 	%r161, %r275, %r7;
	mul.wide.s32 	%rd27, %r161, 4;
	add.s64 	%rd28, %rd2, %rd27;
	ld.global.u32 	%r162, [%rd28];
	add.s32 	%r163, %r275, %r6;
	mul.wide.s32 	%rd29, %r163, 4;
	add.s64 	%rd30, %rd1, %rd29;
	ld.global.u32 	%r164, [%rd30];
	setp.ne.s32 	%p20, %r162, %r164;
	selp.u32 	%r165, 1, 0, %p20;
	add.s32 	%r166, %r280, %r165;
	ld.global.u32 	%r167, [%rd28+4];
	ld.global.u32 	%r168, [%rd30+4];
	setp.ne.s32 	%p21, %r167, %r168;
	selp.u32 	%r169, 1, 0, %p21;
	add.s32 	%r280, %r166, %r169;
	add.s32 	%r275, %r275, 2;
$L__BB0_10:
	and.b32  	%r170, %r5, 1;
	setp.eq.b32 	%p22, %r170, 1;
	not.pred 	%p23, %p22;
	@%p23 bra 	$L__BB0_12;
	add.s32 	%r171, %r275, %r7;
	mul.wide.s32 	%rd31, %r171, 4;
	add.s64 	%rd32, %rd2, %rd31;
	ld.global.u32 	%r172, [%rd32];
	add.s32 	%r173, %r275, %r6;
	mul.wide.s32 	%rd33, %r173, 4;
	add.s64 	%rd34, %rd1, %rd33;
	ld.global.u32 	%r174, [%rd34];
	setp.ne.s32 	%p24, %r172, %r174;
	selp.u32 	%r175, 1, 0, %p24;
	add.s32 	%r280, %r280, %r175;
$L__BB0_12:
	setp.lt.s32 	%p25, %r5, 1;
	mul.lo.s32 	%r35, %r5, %r2;
	mul.lo.s32 	%r36, %r5, %r4;
	mov.b32 	%r294, 0;
	@%p25 bra 	$L__BB0_24;
	and.b32  	%r37, %r5, 7;
	setp.lt.u32 	%p26, %r5, 8;
	mov.b32 	%r289, 0;
	mov.u32 	%r294, %r289;
	@%p26 bra 	$L__BB0_16;
	and.b32  	%r289, %r5, 2147483640;
	neg.s32 	%r283, %r289;
	mov.b32 	%r294, 0;
	mov.u32 	%r281, %r35;
	mov.u32 	%r282, %r36;
$L__BB0_15:
	.pragma "nounroll";
	mul.wide.s32 	%rd35, %r282, 4;
	add.s64 	%rd36, %rd2, %rd35;
	mul.wide.s32 	%rd37, %r281, 4;
	add.s64 	%rd38, %rd1, %rd37;
	ld.global.u32 	%r180, [%rd36];
	ld.global.u32 	%r181, [%rd38];
	setp.ne.s32 	%p27, %r180, %r181;
	selp.u32 	%r182, 1, 0, %p27;
	add.s32 	%r183, %r294, %r182;
	ld.global.u32 	%r184, [%rd36+4];
	ld.global.u32 	%r185, [%rd38+4];
	setp.ne.s32 	%p28, %r184, %r185;
	selp.u32 	%r186, 1, 0, %p28;
	add.s32 	%r187, %r183, %r186;
	ld.global.u32 	%r188, [%rd36+8];
	ld.global.u32 	%r189, [%rd38+8];
	setp.ne.s32 	%p29, %r188, %r189;
	selp.u32 	%r190, 1, 0, %p29;
	add.s32 	%r191, %r187, %r190;
	ld.global.u32 	%r192, [%rd36+12];
	ld.global.u32 	%r193, [%rd38+12];
	setp.ne.s32 	%p30, %r192, %r193;
	selp.u32 	%r194, 1, 0, %p30;
	add.s32 	%r195, %r191, %r194;
	ld.global.u32 	%r196, [%rd36+16];
	ld.global.u32 	%r197, [%rd38+16];
	setp.ne.s32 	%p31, %r196, %r197;
	selp.u32 	%r198, 1, 0, %p31;
	add.s32 	%r199, %r195, %r198;
	ld.global.u32 	%r200, [%rd36+20];
	ld.global.u32 	%r201, [%rd38+20];
	setp.ne.s32 	%p32, %r200, %r201;
	selp.u32 	%r202, 1, 0, %p32;
	add.s32 	%r203, %r199, %r202;
	ld.global.u32 	%r204, [%rd36+24];
	ld.global.u32 	%r205, [%rd38+24];
	setp.ne.s32 	%p33, %r204, %r205;
	selp.u32 	%r206, 1, 0, %p33;
	add.s32 	%r207, %r203, %r206;
	ld.global.u32 	%r208, [%rd36+28];
	ld.global.u32 	%r209, [%rd38+28];
	setp.ne.s32 	%p34, %r208, %r209;
	selp.u32 	%r210, 1, 0, %p34;
	add.s32 	%r294, %r207, %r210;
	add.s32 	%r283, %r283, 8;
	add.s32 	%r282, %r282, 8;
	add.s32 	%r281, %r281, 8;
	setp.ne.s32 	%p35, %r283, 0;
	@%p35 bra 	$L__BB0_15;
$L__BB0_16:
	setp.eq.s32 	%p36, %r37, 0;
	@%p36 bra 	$L__BB0_24;
	and.b32  	%r51, %r5, 3;
	setp.lt.u32 	%p37, %r37, 4;
	@%p37 bra 	$L__BB0_19;
	add.s32 	%r212, %r289, %r36;
	mul.wide.s32 	%rd39, %r212, 4;
	add.s64 	%rd40, %rd2, %rd39;
	ld.global.u32 	%r213, [%rd40];
	add.s32 	%r214, %r289, %r35;
	mul.wide.s32 	%rd41, %r214, 4;
	add.s64 	%rd42, %rd1, %rd41;
	ld.global.u32 	%r215, [%rd42];
	setp.ne.s32 	%p38, %r213, %r215;
	selp.u32 	%r216, 1, 0, %p38;
	add.s32 	%r217, %r294, %r216;
	ld.global.u32 	%r218, [%rd40+4];
	ld.global.u32 	%r219, [%rd42+4];
	setp.ne.s32 	%p39, %r218, %r219;
	selp.u32 	%r220, 1, 0, %p39;
	add.s32 	%r221, %r217, %r220;
	ld.global.u32 	%r222, [%rd40+8];
	ld.global.u32 	%r223, [%rd42+8];
	setp.ne.s32 	%p40, %r222, %r223;
	selp.u32 	%r224, 1, 0, %p40;
	add.s32 	%r225, %r221, %r224;
	ld.global.u32 	%r226, [%rd40+12];
	ld.global.u32 	%r227, [%rd42+12];
	setp.ne.s32 	%p41, %r226, %r227;
	selp.u32 	%r228, 1, 0, %p41;
	add.s32 	%r294, %r225, %r228;
	add.s32 	%r289, %r289, 4;
$L__BB0_19:
	setp.eq.s32 	%p42, %r51, 0;
	@%p42 bra 	$L__BB0_24;
	setp.eq.s32 	%p43, %r51, 1;
	@%p43 bra 	$L__BB0_22;
	add.s32 	%r230, %r289, %r36;
	mul.wide.s32 	%rd43, %r230, 4;
	add.s64 	%rd44, %rd2, %rd43;
	ld.global.u32 	%r231, [%rd44];
	add.s32 	%r232, %r289, %r35;
	mul.wide.s32 	%rd45, %r232, 4;
	add.s64 	%rd46, %rd1, %rd45;
	ld.global.u32 	%r233, [%rd46];
	setp.ne.s32 	%p44, %r231, %r233;
	selp.u32 	%r234, 1, 0, %p44;
	add.s32 	%r235, %r294, %r234;
	ld.global.u32 	%r236, [%rd44+4];
	ld.global.u32 	%r237, [%rd46+4];
	setp.ne.s32 	%p45, %r236, %r237;
	selp.u32 	%r238, 1, 0, %p45;
	add.s32 	%r294, %r235, %r238;
	add.s32 	%r289, %r289, 2;
$L__BB0_22:
	and.b32  	%r239, %r5, 1;
	setp.eq.b32 	%p46, %r239, 1;
	not.pred 	%p47, %p46;
	@%p47 bra 	$L__BB0_24;
	add.s32 	%r240, %r289, %r36;
	mul.wide.s32 	%rd47, %r240, 4;
	add.s64 	%rd48, %rd2, %rd47;
	ld.global.u32 	%r241, [%rd48];
	add.s32 	%r242, %r289, %r35;
	mul.wide.s32 	%rd49, %r242, 4;
	add.s64 	%rd50, %rd1, %rd49;
	ld.global.u32 	%r243, [%rd50];
	setp.ne.s32 	%p48, %r241, %r243;
	selp.u32 	%r244, 1, 0, %p48;
	add.s32 	%r294, %r294, %r244;
$L__BB0_24:
	shl.b32 	%r245, %r1, 2;
	mov.u32 	%r246, _ZZ16updatePopulationE15differenceArray;
	add.s32 	%r247, %r246, %r245;
	add.s32 	%r248, %r280, %r294;
	st.shared.u32 	[%r247], %r248;
	bar.sync 	0;
	ld.shared.u32 	%r249, [%r247];
	shl.b32 	%r250, %r2, 2;
	add.s32 	%r251, %r246, %r250;
	ld.shared.u32 	%r252, [%r251];
	setp.le.s32 	%p49, %r249, %r252;
	@%p49 bra 	$L__BB0_33;
	add.s64 	%rd5, %rd4, %rd17;
	ld.global.u32 	%r260, [%rd5];
	mul.wide.s32 	%rd63, %r3, 4;
	add.s64 	%rd64, %rd3, %rd63;
	ld.global.u32 	%r64, [%rd64];
	setp.gt.s32 	%p56, %r260, %r64;
	@%p56 bra 	$L__BB0_41;
	setp.lt.s32 	%p57, %r5, 1;
	st.global.u32 	[%rd5], %r64;
	@%p57 bra 	$L__BB0_41;
	and.b32  	%r65, %r5, 3;
	setp.lt.u32 	%p58, %r5, 4;
	mov.b32 	%r301, 0;
	@%p58 bra 	$L__BB0_30;
	and.b32  	%r301, %r5, 2147483644;
	neg.s32 	%r297, %r301;
	add.s64 	%rd6, %rd2, 8;
	add.s64 	%rd7, %rd1, 8;
	mov.u32 	%r295, %r6;
	mov.u32 	%r296, %r7;
$L__BB0_29:
	mul.wide.s32 	%rd65, %r296, 4;
	add.s64 	%rd66, %rd6, %rd65;
	mul.wide.s32 	%rd67, %r295, 4;
	add.s64 	%rd68, %rd7, %rd67;
	ld.global.u32 	%r262, [%rd66+-8];
	st.global.u32 	[%rd68+-8], %r262;
	ld.global.u32 	%r263, [%rd66+-4];
	st.global.u32 	[%rd68+-4], %r263;
	ld.global.u32 	%r264, [%rd66];
	st.global.u32 	[%rd68], %r264;
	ld.global.u32 	%r265, [%rd66+4];
	st.global.u32 	[%rd68+4], %r265;
	add.s32 	%r297, %r297, 4;
	add.s32 	%r296, %r296, 4;
	add.s32 	%r295, %r295, 4;
	setp.eq.s32 	%p59, %r297, 0;
	@%p59 bra 	$L__BB0_30;
	bra.uni 	$L__BB0_29;
$L__BB0_30:
	setp.eq.s32 	%p60, %r65, 0;
	@%p60 bra 	$L__BB0_41;
	add.s32 	%r304, %r301, %r6;
	add.s32 	%r303, %r301, %r7;
	neg.s32 	%r302, %r65;
$L__BB0_32:
	.pragma "nounroll";
	mul.wide.s32 	%rd69, %r304, 4;
	add.s64 	%rd70, %rd1, %rd69;
	mul.wide.s32 	%rd71, %r303, 4;
	add.s64 	%rd72, %rd2, %rd71;
	ld.global.u32 	%r266, [%rd72];
	st.global.u32 	[%rd70], %r266;
	add.s32 	%r304, %r304, 1;
	add.s32 	%r303, %r303, 1;
	add.s32 	%r302, %r302, 1;
	setp.eq.s32 	%p61, %r302, 0;
	@%p61 bra 	$L__BB0_41;
	bra.uni 	$L__BB0_32;
$L__BB0_33:
	add.s64 	%rd8, %rd4, %rd17;
	ld.global.u32 	%r253, [%rd8];
	mul.wide.s32 	%rd52, %r4, 4;
	add.s64 	%rd53, %rd3, %rd52;
	ld.global.u32 	%r74, [%rd53];
	setp.gt.s32 	%p50, %r253, %r74;
	@%p50 bra 	$L__BB0_41;
	setp.lt.s32 	%p51, %r5, 1;
	st.global.u32 	[%rd8], %r74;
	@%p51 bra 	$L__BB0_41;
	and.b32  	%r75, %r5, 3;
	setp.lt.u32 	%p52, %r5, 4;
	mov.b32 	%r305, 0;
	@%p52 bra 	$L__BB0_38;
	and.b32  	%r305, %r5, 2147483644;
	neg.s32 	%r300, %r305;
	add.s64 	%rd9, %rd2, 8;
	add.s64 	%rd10, %rd1, 8;
	mov.u32 	%r298, %r6;
	mov.u32 	%r299, %r36;
$L__BB0_37:
	mul.wide.s32 	%rd54, %r299, 4;
	add.s64 	%rd55, %rd9, %rd54;
	mul.wide.s32 	%rd56, %r298, 4;
	add.s64 	%rd57, %rd10, %rd56;
	ld.global.u32 	%r255, [%rd55+-8];
	st.global.u32 	[%rd57+-8], %r255;
	ld.global.u32 	%r256, [%rd55+-4];
	st.global.u32 	[%rd57+-4], %r256;
	ld.global.u32 	%r257, [%rd55];
	st.global.u32 	[%rd57], %r257;
	ld.global.u32 	%r258, [%rd55+4];
	st.global.u32 	[%rd57+4], %r258;
	add.s32 	%r300, %r300, 4;
	add.s32 	%r299, %r299, 4;
	add.s32 	%r298, %r298, 4;
	setp.eq.s32 	%p53, %r300, 0;
	@%p53 bra 	$L__BB0_38;
	bra.uni 	$L__BB0_37;
$L__BB0_38:
	setp.eq.s32 	%p54, %r75, 0;
	@%p54 bra 	$L__BB0_41;
	add.s32 	%r308, %r305, %r6;
	add.s32 	%r307, %r305, %r36;
	neg.s32 	%r306, %r75;
$L__BB0_40:
	.pragma "nounroll";
	mul.wide.s32 	%rd58, %r308, 4;
	add.s64 	%rd59, %rd1, %rd58;
	mul.wide.s32 	%rd60, %r307, 4;
	add.s64 	%rd61, %rd2, %rd60;
	ld.global.u32 	%r259, [%rd61];
	st.global.u32 	[%rd59], %r259;
	add.s32 	%r308, %r308, 1;
	add.s32 	%r307, %r307, 1;
	add.s32 	%r306, %r306, 1;
	setp.ne.s32 	%p55, %r306, 0;
	@%p55 bra 	$L__BB0_40;
$L__BB0_41:
	ret;

}


// ===== COMPILED SASS (sm_100) =====

	.target	sm_100

	.elftype	@"ET_EXEC"


//--------------------- .note.nv.tkinfo           --------------------------
	.section	.note.nv.tkinfo,"",@"SHT_NOTE"
	.sectionflags	@"SHF_NOTE_NV_TKINFO"
	.tkinfo
        /*0018*/ 	.word	0x00000002
        /*0030*/ 	.string	""
        /*0030*/ 	.string	"ptxas"
        /*0030*/ 	.string	"Cuda compilation tools, release 13.0, V13.0.88"
        /*0030*/ 	.string	"Build cuda_13.0.r13.0/compiler.36424714_0"
        /*0030*/ 	.string	"-arch sm_100 -m 64 "



//--------------------- .note.nv.cuinfo           --------------------------
	.section	.note.nv.cuinfo,"",@"SHT_NOTE"
	.sectionflags	@"SHF_NOTE_NV_CUINFO"
        /*0018*/ 	.short	0x0002
        /*001a*/ 	.short	0x0064
        /*001c*/ 	.short	0x0082
	.zero		2


//--------------------- .nv.info                  --------------------------
	.section	.nv.info,"",@"SHT_CUDA_INFO"
	.align	4


	//----- nvinfo : EIATTR_REGCOUNT
	.align		4
        /*0000*/ 	.byte	0x04, 0x2f
        /*0002*/ 	.short	(.L_2 - .L_1)
	.align		4
.L_1:
        /*0004*/ 	.word	index@(updatePopulation)
        /*0008*/ 	.word	0x00000020


	//----- nvinfo : EIATTR_FRAME_SIZE
	.align		4
.L_2:
        /*000c*/ 	.byte	0x04, 0x11
        /*000e*/ 	.short	(.L_4 - .L_3)
	.align		4
.L_3:
        /*0010*/ 	.word	index@(updatePopulation)
        /*0014*/ 	.word	0x00000000


	//----- nvinfo : EIATTR_MIN_STACK_SIZE
	.align		4
.L_4:
        /*0018*/ 	.byte	0x04, 0x12
        /*001a*/ 	.short	(.L_6 - .L_5)
	.align		4
.L_5:
        /*001c*/ 	.word	index@(updatePopulation)
        /*0020*/ 	.word	0x00000000
.L_6:


//--------------------- .nv.compat                --------------------------
	.section	.nv.compat,"",@"SHT_CUDA_COMPAT_INFO"
	.align	4
        /*0000*/ 	.byte	0x02, 0x09, 0x00, 0x00, 0x02, 0x02, 0x01, 0x00, 0x02, 0x05, 0x05, 0x00, 0x03, 0x07, 0x01, 0x01
        /*0010*/ 	.byte	0x02, 0x03, 0x00, 0x00, 0x02, 0x06, 0x01, 0x00, 0x04, 0x0b, 0x08, 0x00, 0x09, 0x00, 0x00, 0x00
        /*0020*/ 	.byte	0x00, 0x00, 0x00, 0x00


//--------------------- .nv.info.updatePopulation --------------------------
	.section	.nv.info.updatePopulation,"",@"SHT_CUDA_INFO"
	.sectionflags	@""
	.align	4


	//----- nvinfo : EIATTR_CUDA_API_VERSION
	.align		4
        /*0000*/ 	.byte	0x04, 0x37
        /*0002*/ 	.short	(.L_8 - .L_7)
.L_7:
        /*0004*/ 	.word	0x00000082


	//----- nvinfo : EIATTR_KPARAM_INFO
	.align		4
.L_8:
        /*0008*/ 	.byte	0x04, 0x17
        /*000a*/ 	.short	(.L_10 - .L_9)
.L_9:
        /*000c*/ 	.word	0x00000000
        /*0010*/ 	.short	0x0004
        /*0012*/ 	.short	0x0020
        /*0014*/ 	.byte	0x00, 0xf5, 0x21, 0x00


	//----- nvinfo : EIATTR_KPARAM_INFO
	.align		4
.L_10:
        /*0018*/ 	.byte	0x04, 0x17
        /*001a*/ 	.short	(.L_12 - .L_11)
.L_11:
        /*001c*/ 	.word	0x00000000
        /*0020*/ 	.short	0x0003
        /*0022*/ 	.short	0x0018
        /*0024*/ 	.byte	0x00, 0xf5, 0x21, 0x00


	//----- nvinfo : EIATTR_KPARAM_INFO
	.align		4
.L_12:
        /*0028*/ 	.byte	0x04, 0x17
        /*002a*/ 	.short	(.L_14 - .L_13)
.L_13:
        /*002c*/ 	.word	0x00000000
        /*0030*/ 	.short	0x0002
        /*0032*/ 	.short	0x0010
        /*0034*/ 	.byte	0x00, 0xf5, 0x21, 0x00


	//----- nvinfo : EIATTR_KPARAM_INFO
	.align		4
.L_14:
        /*0038*/ 	.byte	0x04, 0x17
        /*003a*/ 	.short	(.L_16 - .L_15)
.L_15:
        /*003c*/ 	.word	0x00000000
        /*0040*/ 	.short	0x0001
        /*0042*/ 	.short	0x0008
        /*0044*/ 	.byte	0x00, 0xf5, 0x21, 0x00


	//----- nvinfo : EIATTR_KPARAM_INFO
	.align		4
.L_16:
        /*0048*/ 	.byte	0x04, 0x17
        /*004a*/ 	.short	(.L_18 - .L_17)
.L_17:
        /*004c*/ 	.word	0x00000000
        /*0050*/ 	.short	0x0000
        /*0052*/ 	.short	0x0000
        /*0054*/ 	.byte	0x00, 0xf5, 0x21, 0x00


	//----- nvinfo : EIATTR_SPARSE_MMA_MASK
	.align		4
.L_18:
        /*0058*/ 	.byte	0x03, 0x50
        /*005a*/ 	.short	0x0000


	//----- nvinfo : EIATTR_MAXREG_COUNT
	.align		4
        /*005c*/ 	.byte	0x03, 0x1b
        /*005e*/ 	.short	0x00ff


	//----- nvinfo : EIATTR_NUM_BARRIERS
	.align		4
        /*0060*/ 	.byte	0x02, 0x4c
        /*0062*/ 	.byte	0x01
	.zero		1


	//----- nvinfo : EIATTR_MERCURY_ISA_VERSION
	.align		4
        /*0064*/ 	.byte	0x03, 0x5f
        /*0066*/ 	.short	0x0101


	//----- nvinfo : EIATTR_VRC_CTA_INIT_COUNT
	.align		4
        /*0068*/ 	.byte	0x02, 0x4a
	.zero		1
	.zero		1


	//----- nvinfo : EIATTR_EXIT_INSTR_OFFSETS
	.align		4
        /*006c*/ 	.byte	0x04, 0x1c
        /*006e*/ 	.short	(.L_20 - .L_19)


	//   ....[0]....
.L_19:
        /*0070*/ 	.word	0x00001240


	//   ....[1]....
        /*0074*/ 	.word	0x00001260


	//   ....[2]....
        /*0078*/ 	.word	0x00001480


	//   ....[3]....
        /*007c*/ 	.word	0x00001540


	//   ....[4]....
        /*0080*/ 	.word	0x000015f0


	//   ....[5]....
        /*0084*/ 	.word	0x00001610


	//   ....[6]....
        /*0088*/ 	.word	0x00001830


	//   ....[7]....
        /*008c*/ 	.word	0x00001920


	//----- nvinfo : EIATTR_CRS_STACK_SIZE
	.align		4
.L_20:
        /*0090*/ 	.byte	0x04, 0x1e
        /*0092*/ 	.short	(.L_22 - .L_21)
.L_21:
        /*0094*/ 	.word	0x00000000


	//----- nvinfo : EIATTR_CBANK_PARAM_SIZE
	.align		4
.L_22:
        /*0098*/ 	.byte	0x03, 0x19
        /*009a*/ 	.short	0x0028


	//----- nvinfo : EIATTR_PARAM_CBANK
	.align		4
        /*009c*/ 	.byte	0x04, 0x0a
        /*009e*/ 	.short	(.L_24 - .L_23)
	.align		4
.L_23:
        /*00a0*/ 	.word	index@(.nv.constant0.updatePopulation)
        /*00a4*/ 	.short	0x0380
        /*00a6*/ 	.short	0x0028


	//----- nvinfo : EIATTR_SW_WAR
	.align		4
.L_24:
        /*00a8*/ 	.byte	0x04, 0x36
        /*00aa*/ 	.short	(.L_26 - .L_25)
.L_25:
        /*00ac*/ 	.word	0x00000008
.L_26:


//--------------------- .nv.callgraph             --------------------------
	.section	.nv.callgraph,"",@"SHT_CUDA_CALLGRAPH"
	.align	4
	.sectionentsize	8
	.align		4
        /*0000*/ 	.word	0x00000000
	.align		4
        /*0004*/ 	.word	0xffffffff
	.align		4
        /*0008*/ 	.word	0x00000000
	.align		4
        /*000c*/ 	.word	0xfffffffe
	.align		4
        /*0010*/ 	.word	0x00000000
	.align		4
        /*0014*/ 	.word	0xfffffffd
	.align		4
        /*0018*/ 	.word	0x00000000
	.align		4
        /*001c*/ 	.word	0xfffffffc


//--------------------- .nv.constant3             --------------------------
	.section	.nv.constant3,"a",@progbits
	.align	4
.nv.constant3:
	.type		heightWidth,@object
	.size		heightWidth,(.L_0 - heightWidth)
heightWidth:
	.zero		16
.L_0:


//--------------------- .text.updatePopulation    --------------------------
	.section	.text.updatePopulation,"ax",@progbits
	.align	128
        .global         updatePopulation
        .type           updatePopulation,@function
        .size           updatePopulation,(.L_x_16 - updatePopulation)
        .other          updatePopulation,@"STO_CUDA_ENTRY STV_DEFAULT"
updatePopulation:
.text.updatePopulation:
[----:B------:R-:W-:Y:S01]  /*0000*/  LDC R1, c[0x0][0x37c] ;  /* 0x0000df00ff017b82 */ /* 0x000fe20000000800 */
[----:B------:R-:W0:Y:S07]  /*0010*/  S2R R0, SR_CTAID.X ;  /* 0x0000000000007919 */ /* 0x000e2e0000002500 */
[----:B------:R-:W1:Y:S01]  /*0020*/  LDC.64 R2, c[0x0][0x3a0] ;  /* 0x0000e800ff027b82 */ /* 0x000e620000000a00 */
[----:B------:R-:W0:Y:S01]  /*0030*/  LDCU UR4, c[0x0][0x360] ;  /* 0x00006c00ff0477ac */ /* 0x000e220008000800 */
[----:B------:R-:W0:Y:S01]  /*0040*/  S2R R5, SR_TID.X ;  /* 0x0000000000057919 */ /* 0x000e220000002100 */
[----:B------:R-:W2:Y:S05]  /*0050*/  LDCU.64 UR12, c[0x0][0x358] ;  /* 0x00006b00ff0c77ac */ /* 0x000eaa0008000a00 */
[----:B------:R-:W3:Y:S01]  /*0060*/  LDC R10, c[0x3][0x8] ;  /* 0x00c00200ff0a7b82 */ /* 0x000ee20000000800 */
[----:B0-----:R-:W-:-:S04]  /*0070*/  IMAD R0, R0, UR4, R5 ;  /* 0x0000000400007c24 */ /* 0x001fc8000f8e0205 */
[----:B-1----:R-:W-:-:S05]  /*0080*/  IMAD.WIDE R2, R0, 0x4, R2 ;  /* 0x0000000400027825 */ /* 0x002fca00078e0202 */
[----:B--2---:R-:W2:Y:S01]  /*0090*/  LDG.E R11, desc[UR12][R2.64] ;  /* 0x0000000c020b7981 */ /* 0x004ea2000c1e1900 */
[----:B---3--:R-:W-:Y:S01]  /*00a0*/  ISETP.GE.AND P0, PT, R10, 0x1, PT ;  /* 0x000000010a00780c */ /* 0x008fe20003f06270 */
[----:B------:R-:W-:Y:S02]  /*00b0*/  IMAD.MOV.U32 R16, RZ, RZ, RZ ;  /* 0x000000ffff107224 */ /* 0x000fe400078e00ff */
[C---:B------:R-:W-:Y:S01]  /*00c0*/  IMAD R12, R0.reuse, R10, RZ ;  /* 0x0000000a000c7224 */ /* 0x040fe200078e02ff */
[CC--:B--2---:R-:W-:Y:S02]  /*00d0*/  VIMNMX R13, PT, PT, R0.reuse, R11.reuse, !PT ;  /* 0x0000000b000d7248 */ /* 0x0c4fe40007fe0100 */
[----:B------:R-:W-:-:S03]  /*00e0*/  VIMNMX R15, PT, PT, R0, R11, PT ;  /* 0x0000000b000f7248 */ /* 0x000fc60003fe0100 */
[----:B------:R-:W-:-:S04]  /*00f0*/  IMAD R14, R13, R10, RZ ;  /* 0x0000000a0d0e7224 */ /* 0x000fc800078e02ff */
[----:B------:R-:W-:Y:S05]  /*0100*/  @!P0 BRA `(.L_x_0) ;  /* 0x0000000400fc8947 */ /* 0x000fea0003800000 */
[C---:B------:R-:W-:Y:S01]  /*0110*/  ISETP.GE.U32.AND P1, PT, R10.reuse, 0x8, PT ;  /* 0x000000080a00780c */ /* 0x040fe20003f26070 */
[----:B------:R-:W-:Y:S01]  /*0120*/  HFMA2 R16, -RZ, RZ, 0, 0 ;  /* 0x00000000ff107431 */ /* 0x000fe200000001ff */
[----:B------:R-:W-:Y:S01]  /*0130*/  LOP3.LUT R22, R10, 0x7, RZ, 0xc0, !PT ;  /* 0x000000070a167812 */ /* 0x000fe200078ec0ff */
[----:B------:R-:W-:-:S10]  /*0140*/  IMAD.MOV.U32 R7, RZ, RZ, RZ ;  /* 0x000000ffff077224 */ /* 0x000fd400078e00ff */
[----:B------:R-:W-:Y:S05]  /*0150*/  @!P1 BRA `(.L_x_1) ;  /* 0x0000000000d89947 */ /* 0x000fea0003800000 */
[----:B------:R-:W-:Y:S01]  /*0160*/  LOP3.LUT R7, R10, 0x7ffffff8, RZ, 0xc0, !PT ;  /* 0x7ffffff80a077812 */ /* 0x000fe200078ec0ff */
[----:B------:R-:W-:Y:S01]  /*0170*/  IMAD.MOV.U32 R16, RZ, RZ, RZ ;  /* 0x000000ffff107224 */ /* 0x000fe200078e00ff */
[----:B------:R-:W-:Y:S01]  /*0180*/  MOV R9, R14 ;  /* 0x0000000e00097202 */ /* 0x000fe20000000f00 */
[----:B------:R-:W-:Y:S02]  /*0190*/  IMAD.MOV.U32 R17, RZ, RZ, R12 ;  /* 0x000000ffff117224 */ /* 0x000fe400078e000c */
[----:B------:R-:W-:-:S07]  /*01a0*/  IMAD.MOV R24, RZ, RZ, -R7 ;  /* 0x000000ffff187224 */ /* 0x000fce00078e0a07 */
.L_x_2:
[----:B------:R-:W0:Y:S08]  /*01b0*/  LDC.64 R2, c[0x0][0x388] ;  /* 0x0000e200ff027b82 */ /* 0x000e300000000a00 */
[----:B------:R-:W1:Y:S01]  /*01c0*/  LDC.64 R4, c[0x0][0x380] ;  /* 0x0000e000ff047b82 */ /* 0x000e620000000a00 */
[----:B0-----:R-:W-:-:S05]  /*01d0*/  IMAD.WIDE R2, R9, 0x4, R2 ;  /* 0x0000000409027825 */ /* 0x001fca00078e0202 */
[----:B------:R-:W2:Y:S01]  /*01e0*/  LDG.E R8, desc[UR12][R2.64] ;  /* 0x0000000c02087981 */ /* 0x000ea2000c1e1900 */
[----:B-1----:R-:W-:-:S03]  /*01f0*/  IMAD.WIDE R4, R17, 0x4, R4 ;  /* 0x0000000411047825 */ /* 0x002fc600078e0204 */
[----:B------:R-:W3:Y:S04]  /*0200*/  LDG.E R18, desc[UR12][R2.64+0x4] ;  /* 0x0000040c02127981 */ /* 0x000ee8000c1e1900 */
[----:B------:R-:W2:Y:S04]  /*0210*/  LDG.E R21, desc[UR12][R4.64] ;  /* 0x0000000c04157981 */ /* 0x000ea8000c1e1900 */
[----:B------:R-:W3:Y:S04]  /*0220*/  LDG.E R23, desc[UR12][R4.64+0x4] ;  /* 0x0000040c04177981 */ /* 0x000ee8000c1e1900 */
[----:B------:R-:W4:Y:S04]  /*0230*/  LDG.E R20, desc[UR12][R2.64+0x8] ;  /* 0x0000080c02147981 */ /* 0x000f28000c1e1900 */
[----:B------:R-:W4:Y:S04]  /*0240*/  LDG.E R25, desc[UR12][R4.64+0x8] ;  /* 0x0000080c04197981 */ /* 0x000f28000c1e1900 */
[----:B------:R-:W5:Y:S04]  /*0250*/  LDG.E R6, desc[UR12][R2.64+0xc] ;  /* 0x00000c0c02067981 */ /* 0x000f68000c1e1900 */
[----:B------:R-:W5:Y:S04]  /*0260*/  LDG.E R19, desc[UR12][R4.64+0xc] ;  /* 0x00000c0c04137981 */ /* 0x000f68000c1e1900 */
[----:B------:R-:W5:Y:S04]  /*0270*/  LDG.E R26, desc[UR12][R2.64+0x1c] ;  /* 0x00001c0c021a7981 */ /* 0x000f68000c1e1900 */
[----:B------:R-:W5:Y:S01]  /*0280*/  LDG.E R29, desc[UR12][R4.64+0x1c] ;  /* 0x00001c0c041d7981 */ /* 0x000f62000c1e1900 */
[----:B--2---:R-:W-:-:S03]  /*0290*/  ISETP.NE.AND P1, PT, R8, R21, PT ;  /* 0x000000150800720c */ /* 0x004fc60003f25270 */
[----:B------:R-:W2:Y:S04]  /*02a0*/  LDG.E R8, desc[UR12][R2.64+0x10] ;  /* 0x0000100c02087981 */ /* 0x000ea8000c1e1900 */
[----:B------:R-:W2:Y:S01]  /*02b0*/  LDG.E R21, desc[UR12][R4.64+0x10] ;  /* 0x0000100c04157981 */ /* 0x000ea2000c1e1900 */
[----:B---3--:R-:W-:-:S03]  /*02c0*/  ISETP.NE.AND P2, PT, R18, R23, PT ;  /* 0x000000171200720c */ /* 0x008fc60003f45270 */
[----:B------:R-:W3:Y:S04]  /*02d0*/  LDG.E R18, desc[UR12][R2.64+0x14] ;  /* 0x0000140c02127981 */ /* 0x000ee8000c1e1900 */
[----:B------:R-:W3:Y:S01]  /*02e0*/  LDG.E R23, desc[UR12][R4.64+0x14] ;  /* 0x0000140c04177981 */ /* 0x000ee2000c1e1900 */
[----:B----4-:R-:W-:-:S03]  /*02f0*/  ISETP.NE.AND P3, PT, R20, R25, PT ;  /* 0x000000191400720c */ /* 0x010fc60003f65270 */
[----:B------:R0:W4:Y:S04]  /*0300*/  LDG.E R20, desc[UR12][R2.64+0x18] ;  /* 0x0000180c02147981 */ /* 0x000128000c1e1900 */
[----:B------:R-:W4:Y:S01]  /*0310*/  LDG.E R25, desc[UR12][R4.64+0x18] ;  /* 0x0000180c04197981 */ /* 0x000f22000c1e1900 */
[C---:B------:R-:W-:Y:S01]  /*0320*/  VIADD R27, R16.reuse, 0x1 ;  /* 0x00000001101b7836 */ /* 0x040fe20000000000 */
[----:B------:R-:W-:Y:S02]  /*0330*/  @!P1 IADD3 R27, PT, PT, R16, RZ, RZ ;  /* 0x000000ff101b9210 */ /* 0x000fe40007ffe0ff */
[----:B-----5:R-:W-:-:S03]  /*0340*/  ISETP.NE.AND P1, PT, R6, R19, PT ;  /* 0x000000130600720c */ /* 0x020fc60003f25270 */
[----:B------:R-:W-:Y:S02]  /*0350*/  VIADD R16, R27, 0x1 ;  /* 0x000000011b107836 */ /* 0x000fe40000000000 */
[----:B------:R-:W-:-:S05]  /*0360*/  @!P2 IMAD.MOV R16, RZ, RZ, R27 ;  /* 0x000000ffff10a224 */ /* 0x000fca00078e021b */
[----:B------:R-:W-:Y:S01]  /*0370*/  IADD3 R6, PT, PT, R16, 0x1, RZ ;  /* 0x0000000110067810 */ /* 0x000fe20007ffe0ff */
[----:B------:R-:W-:Y:S01]  /*0380*/  @!P3 IMAD.MOV R6, RZ, RZ, R16 ;  /* 0x000000ffff06b224 */ /* 0x000fe200078e0210 */
[----:B------:R-:W-:Y:S01]  /*0390*/  IADD3 R24, PT, PT, R24, 0x8, RZ ;  /* 0x0000000818187810 */ /* 0x000fe20007ffe0ff */
[----:B------:R-:W-:Y:S01]  /*03a0*/  VIADD R17, R17, 0x8 ;  /* 0x0000000811117836 */ /* 0x000fe20000000000 */
[----:B------:R-:W-:Y:S02]  /*03b0*/  IADD3 R9, PT, PT, R9, 0x8, RZ ;  /* 0x0000000809097810 */ /* 0x000fe40007ffe0ff */
[----:B--2---:R-:W-:Y:S01]  /*03c0*/  ISETP.NE.AND P2, PT, R8, R21, PT ;  /* 0x000000150800720c */ /* 0x004fe20003f45270 */
[C---:B------:R-:W-:Y:S01]  /*03d0*/  VIADD R8, R6.reuse, 0x1 ;  /* 0x0000000106087836 */ /* 0x040fe20000000000 */
[----:B------:R-:W-:Y:S02]  /*03e0*/  @!P1 IADD3 R8, PT, PT, R6, RZ, RZ ;  /* 0x000000ff06089210 */ /* 0x000fe40007ffe0ff */
[----:B---3--:R-:W-:-:S03]  /*03f0*/  ISETP.NE.AND P1, PT, R18, R23, PT ;  /* 0x000000171200720c */ /* 0x008fc60003f25270 */
[----:B0-----:R-:W-:-:S06]  /*0400*/  VIADD R2, R8, 0x1 ;  /* 0x0000000108027836 */ /* 0x001fcc0000000000 */
[----:B------:R-:W-:Y:S01]  /*0410*/  @!P2 IMAD.MOV R2, RZ, RZ, R8 ;  /* 0x000000ffff02a224 */ /* 0x000fe200078e0208 */
[----:B----4-:R-:W-:-:S04]  /*0420*/  ISETP.NE.AND P2, PT, R20, R25, PT ;  /* 0x000000191400720c */ /* 0x010fc80003f45270 */
[----:B------:R-:W-:Y:S01]  /*0430*/  IADD3 R3, PT, PT, R2, 0x1, RZ ;  /* 0x0000000102037810 */ /* 0x000fe20007ffe0ff */
[----:B------:R-:W-:-:S04]  /*0440*/  @!P1 IMAD.MOV R3, RZ, RZ, R2 ;  /* 0x000000ffff039224 */ /* 0x000fc800078e0202 */
[----:B------:R-:W-:Y:S01]  /*0450*/  VIADD R2, R3, 0x1 ;  /* 0x0000000103027836 */ /* 0x000fe20000000000 */
[----:B------:R-:W-:-:S03]  /*0460*/  ISETP.NE.AND P1, PT, R26, R29, PT ;  /* 0x0000001d1a00720c */ /* 0x000fc60003f25270 */
[----:B------:R-:W-:Y:S01]  /*0470*/  @!P2 IMAD.MOV R2, RZ, RZ, R3 ;  /* 0x000000ffff02a224 */ /* 0x000fe200078e0203 */
[----:B------:R-:W-:-:S03]  /*0480*/  ISETP.NE.AND P2, PT, R24, RZ, PT ;  /* 0x000000ff1800720c */ /* 0x000fc60003f45270 */
[----:B------:R-:W-:-:S06]  /*0490*/  VIADD R16, R2, 0x1 ;  /* 0x0000000102107836 */ /* 0x000fcc0000000000 */
[----:B------:R-:W-:-:S04]  /*04a0*/  @!P1 IMAD.MOV R16, RZ, RZ, R2 ;  /* 0x000000ffff109224 */ /* 0x000fc800078e0202 */
[----:B------:R-:W-:Y:S05]  /*04b0*/  @P2 BRA `(.L_x_2) ;  /* 0xfffffffc003c2947 */ /* 0x000fea000383ffff */
.L_x_1:
[----:B------:R-:W-:-:S13]  /*04c0*/  ISETP.NE.AND P1, PT, R22, RZ, PT ;  /* 0x000000ff1600720c */ /* 0x000fda0003f25270 */
[----:B------:R-:W-:Y:S05]  /*04d0*/  @!P1 BRA `(.L_x_0) ;  /* 0x0000000400089947 */ /* 0x000fea0003800000 */
[----:B------:R-:W-:Y:S02]  /*04e0*/  ISETP.GE.U32.AND P2, PT, R22, 0x4, PT ;  /* 0x000000041600780c */ /* 0x000fe40003f46070 */
[----:B------:R-:W-:-:S04]  /*04f0*/  LOP3.LUT R18, R10, 0x3, RZ, 0xc0, !PT ;  /* 0x000000030a127812 */ /* 0x000fc800078ec0ff */
[----:B------:R-:W-:-:S07]  /*0500*/  ISETP.NE.AND P1, PT, R18, RZ, PT ;  /* 0x000000ff1200720c */ /* 0x000fce0003f25270 */
[----:B------:R-:W-:Y:S06]  /*0510*/  @!P2 BRA `(.L_x_3) ;  /* 0x00000000006ca947 */ /* 0x000fec0003800000 */
[----:B------:R-:W0:Y:S01]  /*0520*/  LDC.64 R2, c[0x0][0x388] ;  /* 0x0000e200ff027b82 */ /* 0x000e220000000a00 */
[----:B------:R-:W-:Y:S01]  /*0530*/  IADD3 R9, PT, PT, R14, R7, RZ ;  /* 0x000000070e097210 */ /* 0x000fe20007ffe0ff */
[----:B------:R-:W-:-:S06]  /*0540*/  IMAD.IADD R17, R12, 0x1, R7 ;  /* 0x000000010c117824 */ /* 0x000fcc00078e0207 */
        /* <DEDUP_REMOVED lines=10> */
[----:B------:R-:W5:Y:S01]  /*05f0*/  LDG.E R22, desc[UR12][R4.64+0xc] ;  /* 0x00000c0c04167981 */ /* 0x000f62000c1e1900 */
[----:B------:R-:W-:-:S02]  /*0600*/  IADD3 R7, PT, PT, R7, 0x4, RZ ;  /* 0x0000000407077810 */ /* 0x000fc40007ffe0ff */
[----:B--2---:R-:W-:Y:S02]  /*0610*/  ISETP.NE.AND P2, PT, R6, R9, PT ;  /* 0x000000090600720c */ /* 0x004fe40003f45270 */
[----:B---3--:R-:W-:Y:S01]  /*0620*/  ISETP.NE.AND P3, PT, R8, R17, PT ;  /* 0x000000110800720c */ /* 0x008fe20003f65270 */
[----:B------:R-:W-:-:S10]  /*0630*/  VIADD R6, R16, 0x1 ;  /* 0x0000000110067836 */ /* 0x000fd40000000000 */
[----:B------:R-:W-:Y:S02]  /*0640*/  @!P2 IADD3 R6, PT, PT, R16, RZ, RZ ;  /* 0x000000ff1006a210 */ /* 0x000fe40007ffe0ff */
[----:B----4-:R-:W-:-:S03]  /*0650*/  ISETP.NE.AND P2, PT, R19, R20, PT ;  /* 0x000000141300720c */ /* 0x010fc60003f45270 */
[----:B------:R-:W-:Y:S02]  /*0660*/  VIADD R8, R6, 0x1 ;  /* 0x0000000106087836 */ /* 0x000fe40000000000 */
[----:B------:R-:W-:Y:S01]  /*0670*/  @!P3 IMAD.MOV R8, RZ, RZ, R6 ;  /* 0x000000ffff08b224 */ /* 0x000fe200078e0206 */
[----:B-----5:R-:W-:-:S04]  /*0680*/  ISETP.NE.AND P3, PT, R21, R22, PT ;  /* 0x000000161500720c */ /* 0x020fc80003f65270 */
[----:B------:R-:W-:-:S03]  /*0690*/  IADD3 R6, PT, PT, R8, 0x1, RZ ;  /* 0x0000000108067810 */ /* 0x000fc60007ffe0ff */
[----:B------:R-:W-:-:S04]  /*06a0*/  @!P2 IMAD.MOV R6, RZ, RZ, R8 ;  /* 0x000000ffff06a224 */ /* 0x000fc800078e0208 */
[----:B------:R-:W-:Y:S02]  /*06b0*/  VIADD R16, R6, 0x1 ;  /* 0x0000000106107836 */ /* 0x000fe40000000000 */
[----:B------:R-:W-:-:S07]  /*06c0*/  @!P3 IMAD.MOV R16, RZ, RZ, R6 ;  /* 0x000000ffff10b224 */ /* 0x000fce00078e0206 */
.L_x_3:
[----:B------:R-:W-:Y:S05]  /*06d0*/  @!P1 BRA `(.L_x_0) ;  /* 0x0000000000889947 */ /* 0x000fea0003800000 */
[----:B------:R-:W0:Y:S01]  /*06e0*/  LDC.64 R8, c[0x0][0x388] ;  /* 0x0000e200ff087b82 */ /* 0x000e220000000a00 */
[----:B------:R-:W-:Y:S02]  /*06f0*/  ISETP.NE.AND P2, PT, R18, 0x1, PT ;  /* 0x000000011200780c */ /* 0x000fe40003f45270 */
[----:B------:R-:W-:-:S04]  /*0700*/  LOP3.LUT R6, R10, 0x1, RZ, 0xc0, !PT ;  /* 0x000000010a067812 */ /* 0x000fc800078ec0ff */
[----:B------:R-:W-:Y:S01]  /*0710*/  ISETP.NE.U32.AND P1, PT, R6, 0x1, PT ;  /* 0x000000010600780c */ /* 0x000fe20003f25070 */
[----:B------:R-:W1:Y:S06]  /*0720*/  LDC.64 R2, c[0x0][0x380] ;  /* 0x0000e000ff027b82 */ /* 0x000e6c0000000a00 */
[----:B------:R-:W-:Y:S01]  /*0730*/  @P2 IMAD.IADD R5, R14, 0x1, R7 ;  /* 0x000000010e052824 */ /* 0x000fe200078e0207 */
[----:B------:R-:W-:-:S03]  /*0740*/  @P2 IADD3 R19, PT, PT, R12, R7, RZ ;  /* 0x000000070c132210 */ /* 0x000fc60007ffe0ff */
[----:B0-----:R-:W-:Y:S02]  /*0750*/  @P2 IMAD.WIDE R8, R5, 0x4, R8 ;  /* 0x0000000405082825 */ /* 0x001fe400078e0208 */
[----:B------:R-:W0:Y:S03]  /*0760*/  LDC.64 R4, c[0x0][0x388] ;  /* 0x0000e200ff047b82 */ /* 0x000e260000000a00 */
[----:B------:R-:W2:Y:S01]  /*0770*/  @P2 LDG.E R6, desc[UR12][R8.64] ;  /* 0x0000000c08062981 */ /* 0x000ea2000c1e1900 */
[----:B-1----:R-:W-:-:S03]  /*0780*/  @P2 IMAD.WIDE R18, R19, 0x4, R2 ;  /* 0x0000000413122825 */ /* 0x002fc600078e0202 */
[----:B------:R-:W3:Y:S01]  /*0790*/  @P2 LDG.E R20, desc[UR12][R8.64+0x4] ;  /* 0x0000040c08142981 */ /* 0x000ee2000c1e1900 */
[----:B------:R-:W1:Y:S03]  /*07a0*/  LDC.64 R2, c[0x0][0x380] ;  /* 0x0000e000ff027b82 */ /* 0x000e660000000a00 */
[----:B------:R-:W2:Y:S01]  /*07b0*/  @P2 LDG.E R21, desc[UR12][R18.64] ;  /* 0x0000000c12152981 */ /* 0x000ea2000c1e1900 */
[----:B------:R-:W-:-:S03]  /*07c0*/  @P2 VIADD R7, R7, 0x2 ;  /* 0x0000000207072836 */ /* 0x000fc60000000000 */
[----:B------:R-:W3:Y:S01]  /*07d0*/  @P2 LDG.E R23, desc[UR12][R18.64+0x4] ;  /* 0x0000040c12172981 */ /* 0x000ee2000c1e1900 */
[----:B------:R-:W-:Y:S01]  /*07e0*/  @!P1 IMAD.IADD R17, R14, 0x1, R7 ;  /* 0x000000010e119824 */ /* 0x000fe200078e0207 */
[----:B------:R-:W-:-:S03]  /*07f0*/  @!P1 IADD3 R7, PT, PT, R12, R7, RZ ;  /* 0x000000070c079210 */ /* 0x000fc60007ffe0ff */
[----:B0-----:R-:W-:-:S06]  /*0800*/  @!P1 IMAD.WIDE R4, R17, 0x4, R4 ;  /* 0x0000000411049825 */ /* 0x001fcc00078e0204 */
[----:B------:R-:W4:Y:S01]  /*0810*/  @!P1 LDG.E R4, desc[UR12][R4.64] ;  /* 0x0000000c04049981 */ /* 0x000f22000c1e1900 */
[----:B-1----:R-:W-:-:S06]  /*0820*/  @!P1 IMAD.WIDE R2, R7, 0x4, R2 ;  /* 0x0000000407029825 */ /* 0x002fcc00078e0202 */
[----:B------:R-:W4:Y:S01]  /*0830*/  @!P1 LDG.E R3, desc[UR12][R2.64] ;  /* 0x0000000c02039981 */ /* 0x000f22000c1e1900 */
[----:B--2---:R-:W-:Y:S01]  /*0840*/  ISETP.NE.OR P4, PT, R6, R21, !P2 ;  /* 0x000000150600720c */ /* 0x004fe20005785670 */
[----:B------:R-:W-:Y:S01]  /*0850*/  @P2 VIADD R6, R16, 0x1 ;  /* 0x0000000110062836 */ /* 0x000fe20000000000 */
[----:B---3--:R-:W-:-:S11]  /*0860*/  ISETP.NE.OR P3, PT, R20, R23, !P2 ;  /* 0x000000171400720c */ /* 0x008fd60005765670 */
[----:B------:R-:W-:-:S05]  /*0870*/  @!P4 IMAD.MOV R6, RZ, RZ, R16 ;  /* 0x000000ffff06c224 */ /* 0x000fca00078e0210 */
[----:B------:R-:W-:-:S05]  /*0880*/  @P2 MOV R7, R6 ;  /* 0x0000000600072202 */ /* 0x000fca0000000f00 */
[----:B------:R-:W-:Y:S02]  /*0890*/  @P2 VIADD R6, R7, 0x1 ;  /* 0x0000000107062836 */ /* 0x000fe40000000000 */
[----:B------:R-:W-:Y:S01]  /*08a0*/  @!P3 IMAD.MOV R6, RZ, RZ, R7 ;  /* 0x000000ffff06b224 */ /* 0x000fe200078e0207 */
[----:B----4-:R-:W-:-:S04]  /*08b0*/  ISETP.NE.OR P4, PT, R4, R3, P1 ;  /* 0x000000030400720c */ /* 0x010fc80000f85670 */
[----:B------:R-:W-:-:S05]  /*08c0*/  @P2 MOV R16, R6 ;  /* 0x0000000600102202 */ /* 0x000fca0000000f00 */
[----:B------:R-:W-:-:S04]  /*08d0*/  @!P1 VIADD R4, R16, 0x1 ;  /* 0x0000000110049836 */ /* 0x000fc80000000000 */
[----:B------:R-:W-:-:S05]  /*08e0*/  @!P4 IMAD.MOV R4, RZ, RZ, R16 ;  /* 0x000000ffff04c224 */ /* 0x000fca00078e0210 */
[----:B------:R-:W-:-:S07]  /*08f0*/  @!P1 MOV R16, R4 ;  /* 0x0000000400109202 */ /* 0x000fce0000000f00 */
.L_x_0:
[----:B------:R-:W-:Y:S02]  /*0900*/  IMAD R21, R15, R10, RZ ;  /* 0x0000000a0f157224 */ /* 0x000fe400078e02ff */
[----:B------:R-:W-:Y:S01]  /*0910*/  IMAD.MOV.U32 R19, RZ, RZ, RZ ;  /* 0x000000ffff137224 */ /* 0x000fe200078e00ff */
[----:B------:R-:W-:Y:S06]  /*0920*/  @!P0 BRA `(.L_x_4) ;  /* 0x0000000400f88947 */ /* 0x000fec0003800000 */
[C---:B------:R-:W-:Y:S02]  /*0930*/  ISETP.GE.U32.AND P1, PT, R10.reuse, 0x8, PT ;  /* 0x000000080a00780c */ /* 0x040fe40003f26070 */
[----:B------:R-:W-:Y:S02]  /*0940*/  CS2R R18, SRZ ;  /* 0x0000000000127805 */ /* 0x000fe4000001ff00 */
[----:B------:R-:W-:Y:S01]  /*0950*/  LOP3.LUT R20, R10, 0x7, RZ, 0xc0, !PT ;  /* 0x000000070a147812 */ /* 0x000fe200078ec0ff */
[----:B------:R-:W-:-:S08]  /*0960*/  IMAD R17, R11, R10, RZ ;  /* 0x0000000a0b117224 */ /* 0x000fd000078e02ff */
[----:B------:R-:W-:Y:S05]  /*0970*/  @!P1 BRA `(.L_x_5) ;  /* 0x0000000000d89947 */ /* 0x000fea0003800000 */
[----:B------:R-:W-:Y:S01]  /*0980*/  LOP3.LUT R18, R10, 0x7ffffff8, RZ, 0xc0, !PT ;  /* 0x7ffffff80a127812 */ /* 0x000fe200078ec0ff */
[----:B------:R-:W-:Y:S01]  /*0990*/  IMAD.MOV.U32 R19, RZ, RZ, RZ ;  /* 0x000000ffff137224 */ /* 0x000fe200078e00ff */
[----:B------:R-:W-:Y:S01]  /*09a0*/  MOV R9, R17 ;  /* 0x0000001100097202 */ /* 0x000fe20000000f00 */
[----:B------:R-:W-:Y:S02]  /*09b0*/  IMAD.MOV.U32 R7, RZ, RZ, R21 ;  /* 0x000000ffff077224 */ /* 0x000fe400078e0015 */
[----:B------:R-:W-:-:S07]  /*09c0*/  IMAD.MOV R22, RZ, RZ, -R18 ;  /* 0x000000ffff167224 */ /* 0x000fce00078e0a12 */
.L_x_6:
        /* <DEDUP_REMOVED lines=18> */
[----:B----4-:R-:W-:Y:S02]  /*0af0*/  ISETP.NE.AND P1, PT, R26, R29, PT ;  /* 0x0000001d1a00720c */ /* 0x010fe40003f25270 */
[----:B------:R-:W-:Y:S01]  /*0b00*/  IADD3 R26, PT, PT, R19, 0x1, RZ ;  /* 0x00000001131a7810 */ /* 0x000fe20007ffe0ff */
[----:B------:R-:W-:Y:S01]  /*0b10*/  @!P2 IMAD.MOV R26, RZ, RZ, R19 ;  /* 0x000000ffff1aa224 */ /* 0x000fe200078e0213 */
[----:B------:R0:W4:Y:S01]  /*0b20*/  LDG.E R29, desc[UR12][R2.64+0x1c] ;  /* 0x00001c0c021d7981 */ /* 0x000122000c1e1900 */
[----:B-----5:R-:W-:-:S03]  /*0b30*/  ISETP.NE.AND P4, PT, R24, R27, PT ;  /* 0x0000001b1800720c */ /* 0x020fc60003f85270 */
[----:B------:R-:W5:Y:S04]  /*0b40*/  LDG.E R19, desc[UR12][R4.64+0x18] ;  /* 0x0000180c04137981 */ /* 0x000f68000c1e1900 */
[----:B------:R-:W5:Y:S04]  /*0b50*/  LDG.E R24, desc[UR12][R2.64+0x18] ;  /* 0x0000180c02187981 */ /* 0x000f68000c1e1900 */
[----:B------:R-:W4:Y:S01]  /*0b60*/  LDG.E R27, desc[UR12][R4.64+0x1c] ;  /* 0x00001c0c041b7981 */ /* 0x000f22000c1e1900 */
[C---:B------:R-:W-:Y:S01]  /*0b70*/  VIADD R28, R26.reuse, 0x1 ;  /* 0x000000011a1c7836 */ /* 0x040fe20000000000 */
[----:B------:R-:W-:-:S05]  /*0b80*/  @!P3 IADD3 R28, PT, PT, R26, RZ, RZ ;  /* 0x000000ff1a1cb210 */ /* 0x000fca0007ffe0ff */
[----:B------:R-:W-:Y:S02]  /*0b90*/  VIADD R26, R28, 0x1 ;  /* 0x000000011c1a7836 */ /* 0x000fe40000000000 */
[----:B------:R-:W-:Y:S02]  /*0ba0*/  @!P4 IMAD.MOV R26, RZ, RZ, R28 ;  /* 0x000000ffff1ac224 */ /* 0x000fe400078e021c */
[----:B------:R-:W-:Y:S01]  /*0bb0*/  VIADD R22, R22, 0x8 ;  /* 0x0000000816167836 */ /* 0x000fe20000000000 */
[----:B------:R-:W-:Y:S01]  /*0bc0*/  IADD3 R9, PT, PT, R9, 0x8, RZ ;  /* 0x0000000809097810 */ /* 0x000fe20007ffe0ff */
[----:B------:R-:W-:Y:S01]  /*0bd0*/  VIADD R7, R7, 0x8 ;  /* 0x0000000807077836 */ /* 0x000fe20000000000 */
[----:B--2---:R-:W-:Y:S02]  /*0be0*/  ISETP.NE.AND P2, PT, R6, R23, PT ;  /* 0x000000170600720c */ /* 0x004fe40003f45270 */
[----:B------:R-:W-:Y:S01]  /*0bf0*/  IADD3 R6, PT, PT, R26, 0x1, RZ ;  /* 0x000000011a067810 */ /* 0x000fe20007ffe0ff */
[----:B------:R-:W-:Y:S01]  /*0c00*/  @!P1 IMAD.MOV R6, RZ, RZ, R26 ;  /* 0x000000ffff069224 */ /* 0x000fe200078e021a */
[----:B---3--:R-:W-:-:S03]  /*0c10*/  ISETP.NE.AND P1, PT, R8, R25, PT ;  /* 0x000000190800720c */ /* 0x008fc60003f25270 */
[----:B------:R-:W-:-:S06]  /*0c20*/  VIADD R8, R6, 0x1 ;  /* 0x0000000106087836 */ /* 0x000fcc0000000000 */
[----:B------:R-:W-:Y:S02]  /*0c30*/  @!P2 IADD3 R8, PT, PT, R6, RZ, RZ ;  /* 0x000000ff0608a210 */ /* 0x000fe40007ffe0ff */
[----:B-----5:R-:W-:-:S03]  /*0c40*/  ISETP.NE.AND P2, PT, R19, R24, PT ;  /* 0x000000181300720c */ /* 0x020fc60003f45270 */
[----:B0-----:R-:W-:Y:S02]  /*0c50*/  VIADD R2, R8, 0x1 ;  /* 0x0000000108027836 */ /* 0x001fe40000000000 */
[----:B------:R-:W-:Y:S01]  /*0c60*/  @!P1 IMAD.MOV R2, RZ, RZ, R8 ;  /* 0x000000ffff029224 */ /* 0x000fe200078e0208 */
[----:B----4-:R-:W-:-:S04]  /*0c70*/  ISETP.NE.AND P1, PT, R27, R29, PT ;  /* 0x0000001d1b00720c */ /* 0x010fc80003f25270 */
[----:B------:R-:W-:-:S03]  /*0c80*/  IADD3 R3, PT, PT, R2, 0x1, RZ ;  /* 0x0000000102037810 */ /* 0x000fc60007ffe0ff */
[----:B------:R-:W-:Y:S01]  /*0c90*/  @!P2 IMAD.MOV R3, RZ, RZ, R2 ;  /* 0x000000ffff03a224 */ /* 0x000fe200078e0202 */
[----:B------:R-:W-:-:S04]  /*0ca0*/  ISETP.NE.AND P2, PT, R22, RZ, PT ;  /* 0x000000ff1600720c */ /* 0x000fc80003f45270 */
[----:B------:R-:W-:Y:S01]  /*0cb0*/  IADD3 R19, PT, PT, R3, 0x1, RZ ;  /* 0x0000000103137810 */ /* 0x000fe20007ffe0ff */
[----:B------:R-:W-:-:S08]  /*0cc0*/  @!P1 IMAD.MOV R19, RZ, RZ, R3 ;  /* 0x000000ffff139224 */ /* 0x000fd000078e0203 */
[----:B------:R-:W-:Y:S05]  /*0cd0*/  @P2 BRA `(.L_x_6) ;  /* 0xfffffffc003c2947 */ /* 0x000fea000383ffff */
.L_x_5:
[----:B------:R-:W-:-:S13]  /*0ce0*/  ISETP.NE.AND P1, PT, R20, RZ, PT ;  /* 0x000000ff1400720c */ /* 0x000fda0003f25270 */
[----:B------:R-:W-:Y:S05]  /*0cf0*/  @!P1 BRA `(.L_x_4) ;  /* 0x0000000400049947 */ /* 0x000fea0003800000 */
[----:B------:R-:W-:Y:S02]  /*0d00*/  ISETP.GE.U32.AND P2, PT, R20, 0x4, PT ;  /* 0x000000041400780c */ /* 0x000fe40003f46070 */
[----:B------:R-:W-:-:S04]  /*0d10*/  LOP3.LUT R8, R10, 0x3, RZ, 0xc0, !PT ;  /* 0x000000030a087812 */ /* 0x000fc800078ec0ff */
[----:B------:R-:W-:-:S07]  /*0d20*/  ISETP.NE.AND P1, PT, R8, RZ, PT ;  /* 0x000000ff0800720c */ /* 0x000fce0003f25270 */
[----:B------:R-:W-:Y:S06]  /*0d30*/  @!P2 BRA `(.L_x_7) ;  /* 0x00000000006ca947 */ /* 0x000fec0003800000 */
[----:B------:R-:W0:Y:S01]  /*0d40*/  LDC.64 R4, c[0x0][0x388] ;  /* 0x0000e200ff047b82 */ /* 0x000e220000000a00 */
[----:B------:R-:W-:Y:S02]  /*0d50*/  IMAD.IADD R7, R21, 0x1, R18 ;  /* 0x0000000115077824 */ /* 0x000fe400078e0212 */
[----:B------:R-:W-:-:S05]  /*0d60*/  IMAD.IADD R9, R18, 0x1, R17 ;  /* 0x0000000112097824 */ /* 0x000fca00078e0211 */
[----:B------:R-:W1:Y:S01]  /*0d70*/  LDC.64 R2, c[0x0][0x380] ;  /* 0x0000e000ff027b82 */ /* 0x000e620000000a00 */
[----:B0-----:R-:W-:-:S05]  /*0d80*/  IMAD.WIDE R4, R7, 0x4, R4 ;  /* 0x0000000407047825 */ /* 0x001fca00078e0204 */
[----:B------:R-:W2:Y:S01]  /*0d90*/  LDG.E R6, desc[UR12][R4.64] ;  /* 0x0000000c04067981 */ /* 0x000ea2000c1e1900 */
[----:B-1----:R-:W-:-:S03]  /*0da0*/  IMAD.WIDE R2, R9, 0x4, R2 ;  /* 0x0000000409027825 */ /* 0x002fc600078e0202 */
[----:B------:R-:W3:Y:S04]  /*0db0*/  LDG.E R22, desc[UR12][R4.64+0x8] ;  /* 0x0000080c04167981 */ /* 0x000ee8000c1e1900 */
[----:B------:R-:W2:Y:S04]  /*0dc0*/  LDG.E R7, desc[UR12][R2.64] ;  /* 0x0000000c02077981 */ /* 0x000ea8000c1e1900 */
[----:B------:R-:W4:Y:S04]  /*0dd0*/  LDG.E R9, desc[UR12][R4.64+0x4] ;  /* 0x0000040c04097981 */ /* 0x000f28000c1e1900 */
[----:B------:R-:W4:Y:S04]  /*0de0*/  LDG.E R20, desc[UR12][R2.64+0x4] ;  /* 0x0000040c02147981 */ /* 0x000f28000c1e1900 */
[----:B------:R-:W3:Y:S04]  /*0df0*/  LDG.E R23, desc[UR12][R2.64+0x8] ;  /* 0x0000080c02177981 */ /* 0x000ee8000c1e1900 */
[----:B------:R-:W5:Y:S04]  /*0e00*/  LDG.E R24, desc[UR12][R4.64+0xc] ;  /* 0x00000c0c04187981 */ /* 0x000f68000c1e1900 */
[----:B------:R-:W5:Y:S01]  /*0e10*/  LDG.E R25, desc[UR12][R2.64+0xc] ;  /* 0x00000c0c02197981 */ /* 0x000f62000c1e1900 */
[----:B------:R-:W-:Y:S01]  /*0e20*/  VIADD R18, R18, 0x4 ;  /* 0x0000000412127836 */ /* 0x000fe20000000000 */
[----:B--2---:R-:W-:-:S02]  /*0e30*/  ISETP.NE.AND P2, PT, R6, R7, PT ;  /* 0x000000070600720c */ /* 0x004fc40003f45270 */
[----:B------:R-:W-:Y:S02]  /*0e40*/  IADD3 R6, PT, PT, R19, 0x1, RZ ;  /* 0x0000000113067810 */ /* 0x000fe40007ffe0ff */
[----:B----4-:R-:W-:-:S09]  /*0e50*/  ISETP.NE.AND P3, PT, R9, R20, PT ;  /* 0x000000140900720c */ /* 0x010fd20003f65270 */
[----:B------:R-:W-:Y:S01]  /*0e60*/  @!P2 IMAD.MOV R6, RZ, RZ, R19 ;  /* 0x000000ffff06a224 */ /* 0x000fe200078e0213 */
[----:B---3--:R-:W-:-:S03]  /*0e70*/  ISETP.NE.AND P2, PT, R22, R23, PT ;  /* 0x000000171600720c */ /* 0x008fc60003f45270 */
[C---:B------:R-:W-:Y:S01]  /*0e80*/  VIADD R7, R6.reuse, 0x1 ;  /* 0x0000000106077836 */ /* 0x040fe20000000000 */
[----:B------:R-:W-:Y:S02]  /*0e90*/  @!P3 IADD3 R7, PT, PT, R6, RZ, RZ ;  /* 0x000000ff0607b210 */ /* 0x000fe40007ffe0ff */
[----:B-----5:R-:W-:-:S03]  /*0ea0*/  ISETP.NE.AND P3, PT, R24, R25, PT ;  /* 0x000000191800720c */ /* 0x020fc60003f65270 */
[----:B------:R-:W-:-:S04]  /*0eb0*/  VIADD R6, R7, 0x1 ;  /* 0x0000000107067836 */ /* 0x000fc80000000000 */
[----:B------:R-:W-:-:S05]  /*0ec0*/  @!P2 IMAD.MOV R6, RZ, RZ, R7 ;  /* 0x000000ffff06a224 */ /* 0x000fca00078e0207 */
[----:B------:R-:W-:Y:S01]  /*0ed0*/  IADD3 R19, PT, PT, R6, 0x1, RZ ;  /* 0x0000000106137810 */ /* 0x000fe20007ffe0ff */
[----:B------:R-:W-:-:S07]  /*0ee0*/  @!P3 IMAD.MOV R19, RZ, RZ, R6 ;  /* 0x000000ffff13b224 */ /* 0x000fce00078e0206 */
.L_x_7:
[----:B------:R-:W-:Y:S05]  /*0ef0*/  @!P1 BRA `(.L_x_4) ;  /* 0x0000000000849947 */ /* 0x000fea0003800000 */
[----:B------:R-:W0:Y:S01]  /*0f00*/  LDC.64 R2, c[0x0][0x388] ;  /* 0x0000e200ff027b82 */ /* 0x000e220000000a00 */
[----:B------:R-:W-:Y:S02]  /*0f10*/  ISETP.NE.AND P2, PT, R8, 0x1, PT ;  /* 0x000000010800780c */ /* 0x000fe40003f45270 */
[----:B------:R-:W-:-:S04]  /*0f20*/  LOP3.LUT R20, R10, 0x1, RZ, 0xc0, !PT ;  /* 0x000000010a147812 */ /* 0x000fc800078ec0ff */
[----:B------:R-:W-:Y:S01]  /*0f30*/  ISETP.NE.U32.AND P1, PT, R20, 0x1, PT ;  /* 0x000000011400780c */ /* 0x000fe20003f25070 */
[----:B------:R-:W1:Y:S06]  /*0f40*/  LDC.64 R4, c[0x0][0x380] ;  /* 0x0000e000ff047b82 */ /* 0x000e6c0000000a00 */
[----:B------:R-:W-:Y:S01]  /*0f50*/  @P2 IADD3 R7, PT, PT, R21, R18, RZ ;  /* 0x0000001215072210 */ /* 0x000fe20007ffe0ff */
[----:B------:R-:W-:-:S04]  /*0f60*/  @P2 IMAD.IADD R9, R18, 0x1, R17 ;  /* 0x0000000112092824 */ /* 0x000fc800078e0211 */
[----:B0-----:R-:W-:Y:S02]  /*0f70*/  @P2 IMAD.WIDE R2, R7, 0x4, R2 ;  /* 0x0000000407022825 */ /* 0x001fe400078e0202 */
[----:B------:R-:W0:Y:S02]  /*0f80*/  LDC.64 R6, c[0x0][0x388] ;  /* 0x0000e200ff067b82 */ /* 0x000e240000000a00 */
[----:B------:R-:W-:Y:S01]  /*0f90*/  @P2 VIADD R18, R18, 0x2 ;  /* 0x0000000212122836 */ /* 0x000fe20000000000 */
[----:B------:R-:W2:Y:S01]  /*0fa0*/  @P2 LDG.E R23, desc[UR12][R2.64] ;  /* 0x0000000c02172981 */ /* 0x000ea2000c1e1900 */
[----:B-1----:R-:W-:-:S03]  /*0fb0*/  @P2 IMAD.WIDE R4, R9, 0x4, R4 ;  /* 0x0000000409042825 */ /* 0x002fc600078e0204 */
[----:B------:R-:W3:Y:S01]  /*0fc0*/  @P2 LDG.E R22, desc[UR12][R2.64+0x4] ;  /* 0x0000040c02162981 */ /* 0x000ee2000c1e1900 */
[----:B------:R-:W1:Y:S03]  /*0fd0*/  LDC.64 R8, c[0x0][0x380] ;  /* 0x0000e000ff087b82 */ /* 0x000e660000000a00 */
[----:B------:R-:W2:Y:S01]  /*0fe0*/  @P2 LDG.E R20, desc[UR12][R4.64] ;  /* 0x0000000c04142981 */ /* 0x000ea2000c1e1900 */
[----:B------:R-:W-:Y:S01]  /*0ff0*/  @!P1 IADD3 R25, PT, PT, R21, R18, RZ ;  /* 0x0000001215199210 */ /* 0x000fe20007ffe0ff */
[----:B------:R-:W-:Y:S02]  /*1000*/  @!P1 IMAD.IADD R17, R18, 0x1, R17 ;  /* 0x0000000112119824 */ /* 0x000fe400078e0211 */
[----:B------:R-:W3:Y:S02]  /*1010*/  @P2 LDG.E R27, desc[UR12][R4.64+0x4] ;  /* 0x0000040c041b2981 */ /* 0x000ee4000c1e1900 */
[----:B0-----:R-:W-:-:S06]  /*1020*/  @!P1 IMAD.WIDE R6, R25, 0x4, R6 ;  /* 0x0000000419069825 */ /* 0x001fcc00078e0206 */
[----:B------:R-:W4:Y:S01]  /*1030*/  @!P1 LDG.E R6, desc[UR12][R6.64] ;  /* 0x0000000c06069981 */ /* 0x000f22000c1e1900 */
[----:B-1----:R-:W-:-:S06]  /*1040*/  @!P1 IMAD.WIDE R8, R17, 0x4, R8 ;  /* 0x0000000411089825 */ /* 0x002fcc00078e0208 */
[----:B------:R-:W4:Y:S01]  /*1050*/  @!P1 LDG.E R9, desc[UR12][R8.64] ;  /* 0x0000000c08099981 */ /* 0x000f22000c1e1900 */
[----:B------:R-:W-:Y:S01]  /*1060*/  @P2 VIADD R17, R19, 0x1 ;  /* 0x0000000113112836 */ /* 0x000fe20000000000 */
[----:B--2---:R-:W-:Y:S02]  /*1070*/  ISETP.NE.OR P4, PT, R23, R20, !P2 ;  /* 0x000000141700720c */ /* 0x004fe40005785670 */
[----:B---3--:R-:W-:-:S11]  /*1080*/  ISETP.NE.OR P3, PT, R22, R27, !P2 ;  /* 0x0000001b1600720c */ /* 0x008fd60005765670 */
[----:B------:R-:W-:-:S05]  /*1090*/  @!P4 IADD3 R17, PT, PT, R19, RZ, RZ ;  /* 0x000000ff1311c210 */ /* 0x000fca0007ffe0ff */
[----:B------:R-:W-:Y:S02]  /*10a0*/  @P2 VIADD R2, R17, 0x1 ;  /* 0x0000000111022836 */ /* 0x000fe40000000000 */
[----:B------:R-:W-:Y:S01]  /*10b0*/  @!P3 IMAD.MOV R2, RZ, RZ, R17 ;  /* 0x000000ffff02b224 */ /* 0x000fe200078e0211 */
[----:B----4-:R-:W-:-:S04]  /*10c0*/  ISETP.NE.OR P4, PT, R6, R9, P1 ;  /* 0x000000090600720c */ /* 0x010fc80000f85670 */
[----:B------:R-:W-:-:S05]  /*10d0*/  @P2 MOV R19, R2 ;  /* 0x0000000200132202 */ /* 0x000fca0000000f00 */
[----:B------:R-:W-:-:S04]  /*10e0*/  @!P1 VIADD R2, R19, 0x1 ;  /* 0x0000000113029836 */ /* 0x000fc80000000000 */
[----:B------:R-:W-:-:S05]  /*10f0*/  @!P4 IMAD.MOV R2, RZ, RZ, R19 ;  /* 0x000000ffff02c224 */ /* 0x000fca00078e0213 */
[----:B------:R-:W-:-:S07]  /*1100*/  @!P1 MOV R19, R2 ;  /* 0x0000000200139202 */ /* 0x000fce0000000f00 */
.L_x_4:
[----:B------:R-:W0:Y:S01]  /*1110*/  S2UR UR5, SR_CgaCtaId ;  /* 0x00000000000579c3 */ /* 0x000e220000008800 */
[----:B------:R-:W-:Y:S01]  /*1120*/  UMOV UR4, 0x400 ;  /* 0x0000040000047882 */ /* 0x000fe20000000000 */
[----:B------:R-:W-:Y:S01]  /*1130*/  IMAD.IADD R19, R19, 0x1, R16 ;  /* 0x0000000113137824 */ /* 0x000fe200078e0210 */
[----:B0-----:R-:W-:-:S06]  /*1140*/  ULEA UR4, UR5, UR4, 0x18 ;  /* 0x0000000405047291 */ /* 0x001fcc000f8ec0ff */
[----:B------:R-:W-:Y:S02]  /*1150*/  LEA R2, R0, UR4, 0x2 ;  /* 0x0000000400027c11 */ /* 0x000fe4000f8e10ff */
[----:B------:R-:W-:-:S03]  /*1160*/  LEA R11, R11, UR4, 0x2 ;  /* 0x000000040b0b7c11 */ /* 0x000fc6000f8e10ff */
[----:B------:R-:W-:Y:S01]  /*1170*/  STS [R2], R19 ;  /* 0x0000001302007388 */ /* 0x000fe20000000800 */
[----:B------:R-:W-:Y:S06]  /*1180*/  BAR.SYNC.DEFER_BLOCKING 0x0 ;  /* 0x0000000000007b1d */ /* 0x000fec0000010000 */
[----:B------:R-:W-:Y:S04]  /*1190*/  LDS R3, [R2] ;  /* 0x0000000002037984 */ /* 0x000fe80000000800 */
[----:B------:R-:W0:Y:S02]  /*11a0*/  LDS R4, [R11] ;  /* 0x000000000b047984 */ /* 0x000e240000000800 */
[----:B0-----:R-:W-:-:S13]  /*11b0*/  ISETP.GT.AND P1, PT, R3, R4, PT ;  /* 0x000000040300720c */ /* 0x001fda0003f24270 */
[----:B------:R-:W-:Y:S05]  /*11c0*/  @!P1 BRA `(.L_x_8) ;  /* 0x0000000000ec9947 */ /* 0x000fea0003800000 */
[----:B------:R-:W0:Y:S08]  /*11d0*/  LDC.64 R4, c[0x0][0x398] ;  /* 0x0000e600ff047b82 */ /* 0x000e300000000a00 */
[----:B------:R-:W1:Y:S01]  /*11e0*/  LDC.64 R2, c[0x0][0x390] ;  /* 0x0000e400ff027b82 */ /* 0x000e620000000a00 */
[----:B0-----:R-:W-:-:S06]  /*11f0*/  IMAD.WIDE R4, R13, 0x4, R4 ;  /* 0x000000040d047825 */ /* 0x001fcc00078e0204 */
[----:B------:R-:W2:Y:S01]  /*1200*/  LDG.E R5, desc[UR12][R4.64] ;  /* 0x0000000c04057981 */ /* 0x000ea2000c1e1900 */
[----:B-1----:R-:W-:-:S05]  /*1210*/  IMAD.WIDE R2, R0, 0x4, R2 ;  /* 0x0000000400027825 */ /* 0x002fca00078e0202 */
[----:B------:R-:W2:Y:S02]  /*1220*/  LDG.E R0, desc[UR12][R2.64] ;  /* 0x0000000c02007981 */ /* 0x000ea4000c1e1900 */
[----:B--2---:R-:W-:-:S13]  /*1230*/  ISETP.GT.AND P1, PT, R0, R5, PT ;  /* 0x000000050000720c */ /* 0x004fda0003f24270 */
[----:B------:R-:W-:Y:S05]  /*1240*/  @P1 EXIT ;  /* 0x000000000000194d */ /* 0x000fea0003800000 */
[----:B------:R0:W-:Y:S01]  /*1250*/  STG.E desc[UR12][R2.64], R5 ;  /* 0x0000000502007986 */ /* 0x0001e2000c10190c */
[----:B------:R-:W-:Y:S05]  /*1260*/  @!P0 EXIT ;  /* 0x000000000000894d */ /* 0x000fea0003800000 */
[C---:B------:R-:W-:Y:S01]  /*1270*/  ISETP.GE.U32.AND P0, PT, R10.reuse, 0x4, PT ;  /* 0x000000040a00780c */ /* 0x040fe20003f06070 */
[----:B------:R-:W-:Y:S01]  /*1280*/  IMAD.MOV.U32 R11, RZ, RZ, RZ ;  /* 0x000000ffff0b7224 */ /* 0x000fe200078e00ff */
[----:B------:R-:W-:-:S04]  /*1290*/  LOP3.LUT R16, R10, 0x3, RZ, 0xc0, !PT ;  /* 0x000000030a107812 */ /* 0x000fc800078ec0ff */
[----:B------:R-:W-:-:S07]  /*12a0*/  ISETP.NE.AND P1, PT, R16, RZ, PT ;  /* 0x000000ff1000720c */ /* 0x000fce0003f25270 */
[----:B------:R-:W-:Y:S06]  /*12b0*/  @!P0 BRA `(.L_x_9) ;  /* 0x0000000000708947 */ /* 0x000fec0003800000 */
[----:B------:R-:W1:Y:S01]  /*12c0*/  LDCU.128 UR4, c[0x0][0x380] ;  /* 0x00007000ff0477ac */ /* 0x000e620008000c00 */
[----:B------:R-:W-:Y:S01]  /*12d0*/  LOP3.LUT R11, R10, 0x7ffffffc, RZ, 0xc0, !PT ;  /* 0x7ffffffc0a0b7812 */ /* 0x000fe200078ec0ff */
[----:B------:R-:W-:Y:S01]  /*12e0*/  IMAD.MOV.U32 R9, RZ, RZ, R14 ;  /* 0x000000ffff097224 */ /* 0x000fe200078e000e */
[----:B------:R-:W-:-:S03]  /*12f0*/  MOV R7, R12 ;  /* 0x0000000c00077202 */ /* 0x000fc60000000f00 */
[----:B------:R-:W-:Y:S01]  /*1300*/  IMAD.MOV R0, RZ, RZ, -R11 ;  /* 0x000000ffff007224 */ /* 0x000fe200078e0a0b */
[----:B-1----:R-:W-:Y:S02]  /*1310*/  UIADD3 UR6, UP0, UPT, UR6, 0x8, URZ ;  /* 0x0000000806067890 */ /* 0x002fe4000ff1e0ff */
[----:B------:R-:W-:Y:S02]  /*1320*/  UIADD3 UR4, UP1, UPT, UR4, 0x8, URZ ;  /* 0x0000000804047890 */ /* 0x000fe4000ff3e0ff */
[----:B------:R-:W-:Y:S02]  /*1330*/  UIADD3.X UR7, UPT, UPT, URZ, UR7, URZ, UP0, !UPT ;  /* 0x00000007ff077290 */ /* 0x000fe400087fe4ff */
[----:B------:R-:W-:-:S12]  /*1340*/  UIADD3.X UR5, UPT, UPT, URZ, UR5, URZ, UP1, !UPT ;  /* 0x00000005ff057290 */ /* 0x000fd80008ffe4ff */
.L_x_10:
[----:B0-----:R-:W-:Y:S01]  /*1350*/  MOV R2, UR6 ;  /* 0x0000000600027c02 */ /* 0x001fe20008000f00 */
[----:B------:R-:W-:-:S04]  /*1360*/  IMAD.U32 R3, RZ, RZ, UR7 ;  /* 0x00000007ff037e24 */ /* 0x000fc8000f8e00ff */
[----:B------:R-:W-:-:S05]  /*1370*/  IMAD.WIDE R2, R9, 0x4, R2 ;  /* 0x0000000409027825 */ /* 0x000fca00078e0202 */
[----:B-1----:R-:W2:Y:S01]  /*1380*/  LDG.E R13, desc[UR12][R2.64+-0x8] ;  /* 0xfffff80c020d7981 */ /* 0x002ea2000c1e1900 */
[----:B------:R-:W-:Y:S01]  /*1390*/  MOV R5, UR5 ;  /* 0x0000000500057c02 */ /* 0x000fe20008000f00 */
[----:B------:R-:W-:-:S04]  /*13a0*/  IMAD.U32 R4, RZ, RZ, UR4 ;  /* 0x00000004ff047e24 */ /* 0x000fc8000f8e00ff */
[----:B------:R-:W-:-:S05]  /*13b0*/  IMAD.WIDE R4, R7, 0x4, R4 ;  /* 0x0000000407047825 */ /* 0x000fca00078e0204 */
[----:B--2---:R1:W-:Y:S04]  /*13c0*/  STG.E desc[UR12][R4.64+-0x8], R13 ;  /* 0xfffff80d04007986 */ /* 0x0043e8000c10190c */
[----:B------:R-:W2:Y:S04]  /*13d0*/  LDG.E R15, desc[UR12][R2.64+-0x4] ;  /* 0xfffffc0c020f7981 */ /* 0x000ea8000c1e1900 */
[----:B--2---:R1:W-:Y:S04]  /*13e0*/  STG.E desc[UR12][R4.64+-0x4], R15 ;  /* 0xfffffc0f04007986 */ /* 0x0043e8000c10190c */
[----:B------:R-:W2:Y:S04]  /*13f0*/  LDG.E R17, desc[UR12][R2.64] ;  /* 0x0000000c02117981 */ /* 0x000ea8000c1e1900 */
[----:B--2---:R1:W-:Y:S04]  /*1400*/  STG.E desc[UR12][R4.64], R17 ;  /* 0x0000001104007986 */ /* 0x0043e8000c10190c */
[----:B------:R-:W2:Y:S01]  /*1410*/  LDG.E R19, desc[UR12][R2.64+0x4] ;  /* 0x0000040c02137981 */ /* 0x000ea2000c1e1900 */
[----:B------:R-:W-:Y:S01]  /*1420*/  VIADD R0, R0, 0x4 ;  /* 0x0000000400007836 */ /* 0x000fe20000000000 */
[----:B------:R-:W-:Y:S01]  /*1430*/  IADD3 R9, PT, PT, R9, 0x4, RZ ;  /* 0x0000000409097810 */ /* 0x000fe20007ffe0ff */
[----:B------:R-:W-:-:S03]  /*1440*/  VIADD R7, R7, 0x4 ;  /* 0x0000000407077836 */ /* 0x000fc60000000000 */
[----:B------:R-:W-:Y:S01]  /*1450*/  ISETP.NE.AND P0, PT, R0, RZ, PT ;  /* 0x000000ff0000720c */ /* 0x000fe20003f05270 */
[----:B--2---:R1:W-:-:S12]  /*1460*/  STG.E desc[UR12][R4.64+0x4], R19 ;  /* 0x0000041304007986 */ /* 0x0043d8000c10190c */
[----:B------:R-:W-:Y:S05]  /*1470*/  @P0 BRA `(.L_x_10) ;  /* 0xfffffffc00b40947 */ /* 0x000fea000383ffff */
.L_x_9:
[----:B------:R-:W-:Y:S05]  /*1480*/  @!P1 EXIT ;  /* 0x000000000000994d */ /* 0x000fea0003800000 */
[----:B------:R-:W2:Y:S01]  /*1490*/  LDC.64 R6, c[0x0][0x380] ;  /* 0x0000e000ff067b82 */ /* 0x000ea20000000a00 */
[----:B-1----:R-:W-:Y:S01]  /*14a0*/  IADD3 R13, PT, PT, R12, R11, RZ ;  /* 0x0000000b0c0d7210 */ /* 0x002fe20007ffe0ff */
[----:B------:R-:W-:Y:S01]  /*14b0*/  IMAD.IADD R11, R14, 0x1, R11 ;  /* 0x000000010e0b7824 */ /* 0x000fe200078e020b */
[----:B------:R-:W-:-:S05]  /*14c0*/  IADD3 R0, PT, PT, -R16, RZ, RZ ;  /* 0x000000ff10007210 */ /* 0x000fca0007ffe1ff */
[----:B------:R-:W1:Y:S02]  /*14d0*/  LDC.64 R8, c[0x0][0x388] ;  /* 0x0000e200ff087b82 */ /* 0x000e640000000a00 */
.L_x_11:
[----:B01----:R-:W-:-:S06]  /*14e0*/  IMAD.WIDE R4, R11, 0x4, R8 ;  /* 0x000000040b047825 */ /* 0x003fcc00078e0208 */
[----:B------:R-:W3:Y:S01]  /*14f0*/  LDG.E R5, desc[UR12][R4.64] ;  /* 0x0000000c04057981 */ /* 0x000ee2000c1e1900 */
[----:B------:R-:W-:Y:S02]  /*1500*/  VIADD R0, R0, 0x1 ;  /* 0x0000000100007836 */ /* 0x000fe40000000000 */
[----:B--2---:R-:W-:-:S03]  /*1510*/  IMAD.WIDE R2, R13, 0x4, R6 ;  /* 0x000000040d027825 */ /* 0x004fc600078e0206 */
[----:B------:R-:W-:Y:S02]  /*1520*/  ISETP.NE.AND P0, PT, R0, RZ, PT ;  /* 0x000000ff0000720c */ /* 0x000fe40003f05270 */
[----:B---3--:R0:W-:Y:S11]  /*1530*/  STG.E desc[UR12][R2.64], R5 ;  /* 0x0000000502007986 */ /* 0x0081f6000c10190c */
[----:B------:R-:W-:Y:S05]  /*1540*/  @!P0 EXIT ;  /* 0x000000000000894d */ /* 0x000fea0003800000 */
[----:B------:R-:W-:Y:S01]  /*1550*/  IADD3 R13, PT, PT, R13, 0x1, RZ ;  /* 0x000000010d0d7810 */ /* 0x000fe20007ffe0ff */
[----:B------:R-:W-:Y:S01]  /*1560*/  VIADD R11, R11, 0x1 ;  /* 0x000000010b0b7836 */ /* 0x000fe20000000000 */
[----:B------:R-:W-:Y:S06]  /*1570*/  BRA `(.L_x_11) ;  /* 0xfffffffc00d87947 */ /* 0x000fec000383ffff */
.L_x_8:
        /* <DEDUP_REMOVED lines=11> */
[----:B------:R-:W-:Y:S01]  /*1630*/  HFMA2 R0, -RZ, RZ, 0, 0 ;  /* 0x00000000ff007431 */ /* 0x000fe200000001ff */
        /* <DEDUP_REMOVED lines=12> */
.L_x_13:
[----:B------:R-:W-:Y:S01]  /*1700*/  MOV R2, UR4 ;  /* 0x0000000400027c02 */ /* 0x000fe20008000f00 */
[----:B0-----:R-:W-:-:S04]  /*1710*/  IMAD.U32 R3, RZ, RZ, UR5 ;  /* 0x00000005ff037e24 */ /* 0x001fc8000f8e00ff */
        /* <DEDUP_REMOVED lines=11> */
[----:B------:R-:W-:Y:S01]  /*17d0*/  IADD3 R6, PT, PT, R6, 0x4, RZ ;  /* 0x0000000406067810 */ /* 0x000fe20007ffe0ff */
[----:B------:R-:W-:Y:S01]  /*17e0*/  VIADD R9, R9, 0x4 ;  /* 0x0000000409097836 */ /* 0x000fe20000000000 */
[----:B------:R-:W-:-:S02]  /*17f0*/  IADD3 R7, PT, PT, R7, 0x4, RZ ;  /* 0x0000000407077810 */ /* 0x000fc40007ffe0ff */
[----:B------:R-:W-:Y:S01]  /*1800*/  ISETP.NE.AND P0, PT, R6, RZ, PT ;  /* 0x000000ff0600720c */ /* 0x000fe20003f05270 */
[----:B--2---:R1:W-:-:S12]  /*1810*/  STG.E desc[UR12][R4.64+0x4], R17 ;  /* 0x0000041104007986 */ /* 0x0043d8000c10190c */
[----:B------:R-:W-:Y:S05]  /*1820*/  @P0 BRA `(.L_x_13) ;  /* 0xfffffffc00b40947 */ /* 0x000fea000383ffff */
.L_x_12:
[----:B------:R-:W-:Y:S05]  /*1830*/  @!P1 EXIT ;  /* 0x000000000000994d */ /* 0x000fea0003800000 */
[----:B------:R-:W2:Y:S01]  /*1840*/  LDC.64 R6, c[0x0][0x380] ;  /* 0x0000e000ff067b82 */ /* 0x000ea20000000a00 */
[----:B-1----:R-:W-:Y:S01]  /*1850*/  IMAD.IADD R11, R12, 0x1, R0 ;  /* 0x000000010c0b7824 */ /* 0x002fe200078e0200 */
[----:B------:R-:W-:Y:S01]  /*1860*/  IADD3 R21, PT, PT, R21, R0, RZ ;  /* 0x0000000015157210 */ /* 0x000fe20007ffe0ff */
[----:B------:R-:W-:-:S05]  /*1870*/  IMAD.MOV R0, RZ, RZ, -R14 ;  /* 0x000000ffff007224 */ /* 0x000fca00078e0a0e */
[----:B------:R-:W1:Y:S02]  /*1880*/  LDC.64 R8, c[0x0][0x388] ;  /* 0x0000e200ff087b82 */ /* 0x000e640000000a00 */
.L_x_14:
[----:B01-3--:R-:W-:-:S06]  /*1890*/  IMAD.WIDE R4, R21, 0x4, R8 ;  /* 0x0000000415047825 */ /* 0x00bfcc00078e0208 */
[----:B------:R-:W3:Y:S01]  /*18a0*/  LDG.E R5, desc[UR12][R4.64] ;  /* 0x0000000c04057981 */ /* 0x000ee2000c1e1900 */
[----:B--2---:R-:W-:Y:S01]  /*18b0*/  IMAD.WIDE R2, R11, 0x4, R6 ;  /* 0x000000040b027825 */ /* 0x004fe200078e0206 */
[----:B------:R-:W-:Y:S02]  /*18c0*/  IADD3 R0, PT, PT, R0, 0x1, RZ ;  /* 0x0000000100007810 */ /* 0x000fe40007ffe0ff */
[----:B------:R-:W-:Y:S01]  /*18d0*/  IADD3 R21, PT, PT, R21, 0x1, RZ ;  /* 0x0000000115157810 */ /* 0x000fe20007ffe0ff */
[----:B------:R-:W-:Y:S01]  /*18e0*/  VIADD R11, R11, 0x1 ;  /* 0x000000010b0b7836 */ /* 0x000fe20000000000 */
[----:B------:R-:W-:Y:S01]  /*18f0*/  ISETP.NE.AND P0, PT, R0, RZ, PT ;  /* 0x000000ff0000720c */ /* 0x000fe20003f05270 */
[----:B---3--:R3:W-:-:S12]  /*1900*/  STG.E desc[UR12][R2.64], R5 ;  /* 0x0000000502007986 */ /* 0x0087d8000c10190c */
[----:B------:R-:W-:Y:S05]  /*1910*/  @P0 BRA `(.L_x_14) ;  /* 0xfffffffc00dc0947 */ /* 0x000fea000383ffff */
[----:B------:R-:W-:Y:S05]  /*1920*/  EXIT ;  /* 0x000000000000794d */ /* 0x000fea0003800000 */
.L_x_15:
[----:B------:R-:W-:-:S00]  /*1930*/  BRA `(.L_x_15) ;  /* 0xfffffffc00fc7947 */ /* 0x000fc0000383ffff */
[----:B------:R-:W-:-:S00]  /*1940*/  NOP ;  /* 0x0000000000007918 */ /* 0x000fc00000000000 */
        /* <DEDUP_REMOVED lines=11> */
.L_x_16:


//--------------------- .nv.shared.updatePopulation --------------------------
	.section	.nv.shared.updatePopulation,"aw",@nobits
	.sectionflags	@""
	.align	4
.nv.shared.updatePopulation:
	.zero		2304


//--------------------- .nv.shared.reserved.0     --------------------------
	.section	.nv.shared.reserved.0,"aw",@nobits
	.weak		__nv_reservedSMEM_offset_0_alias
	.size		__nv_reservedSMEM_offset_0_alias, 0, 64
	.other		__nv_reservedSMEM_offset_0_alias,@"STO_CUDA_RESERVED_SHARED STV_DEFAULT"
__nv_reservedSMEM_offset_0_alias:
	.zero		0
	.zero		64


//--------------------- .nv.constant0.updatePopulation --------------------------
	.section	.nv.constant0.updatePopulation,"a",@progbits
	.sectionflags	@""
	.align	4
.nv.constant0.updatePopulation:
	.zero		936


//--------------------- SYMBOLS --------------------------

	.type		.nv.reservedSmem.offset0,@object
	.size		.nv.reservedSmem.offset0,0x4
	.type		.nv.reservedSmem.cap,@object
	.size		.nv.reservedSmem.cap,0x4
